//
// Generated by NVIDIA NVVM Compiler
//
// Compiler Build ID: CL-36424714
// Cuda compilation tools, release 13.0, V13.0.88
// Based on NVVM 20.0.0
//

.version 9.0
.target sm_100
.address_size 64

	// .globl	_Z13cudaMatrixAddPfS_S_ii

.visible .entry _Z13cudaMatrixAddPfS_S_ii(
	.param .u64 .ptr .align 1 _Z13cudaMatrixAddPfS_S_ii_param_0,
	.param .u64 .ptr .align 1 _Z13cudaMatrixAddPfS_S_ii_param_1,
	.param .u64 .ptr .align 1 _Z13cudaMatrixAddPfS_S_ii_param_2,
	.param .u32 _Z13cudaMatrixAddPfS_S_ii_param_3,
	.param .u32 _Z13cudaMatrixAddPfS_S_ii_param_4
)
{
	.reg .b32 	%r<5>;
	.reg .b32 	%f<4>;
	.reg .b64 	%rd<14>;

	ld.param.u64 	%rd1, [_Z13cudaMatrixAddPfS_S_ii_param_0];
	ld.param.u64 	%rd2, [_Z13cudaMatrixAddPfS_S_ii_param_1];
	ld.param.u64 	%rd3, [_Z13cudaMatrixAddPfS_S_ii_param_2];
	ld.param.u32 	%r1, [_Z13cudaMatrixAddPfS_S_ii_param_4];
	cvta.to.global.u64 	%rd4, %rd3;
	cvta.to.global.u64 	%rd5, %rd2;
	cvta.to.global.u64 	%rd6, %rd1;
	mov.u32 	%r2, %ctaid.x;
	mov.u32 	%r3, %tid.x;
	mul.lo.s32 	%r4, %r1, %r2;
	cvt.s64.s32 	%rd7, %r4;
	cvt.u64.u32 	%rd8, %r3;
	add.s64 	%rd9, %rd7, %rd8;
	shl.b64 	%rd10, %rd9, 2;
	add.s64 	%rd11, %rd6, %rd10;
	ld.global.f32 	%f1, [%rd11];
	add.s64 	%rd12, %rd5, %rd10;
	ld.global.f32 	%f2, [%rd12];
	add.f32 	%f3, %f1, %f2;
	add.s64 	%rd13, %rd4, %rd10;
	st.global.f32 	[%rd13], %f3;
	ret;

}
	// .globl	_Z14cudaMatrixMultPfS_S_i
.visible .entry _Z14cudaMatrixMultPfS_S_i(
	.param .u64 .ptr .align 1 _Z14cudaMatrixMultPfS_S_i_param_0,
	.param .u64 .ptr .align 1 _Z14cudaMatrixMultPfS_S_i_param_1,
	.param .u64 .ptr .align 1 _Z14cudaMatrixMultPfS_S_i_param_2,
	.param .u32 _Z14cudaMatrixMultPfS_S_i_param_3
)
{
	.reg .pred 	%p<10>;
	.reg .b32 	%r<65>;
	.reg .b32 	%f<56>;
	.reg .b64 	%rd<64>;

	ld.param.u64 	%rd12, [_Z14cudaMatrixMultPfS_S_i_param_0];
	ld.param.u64 	%rd13, [_Z14cudaMatrixMultPfS_S_i_param_1];
	ld.param.u64 	%rd14, [_Z14cudaMatrixMultPfS_S_i_param_2];
	ld.param.u32 	%r34, [_Z14cudaMatrixMultPfS_S_i_param_3];
	cvta.to.global.u64 	%rd1, %rd13;
	cvta.to.global.u64 	%rd2, %rd12;
	cvta.to.global.u64 	%rd15, %rd14;
	mov.u32 	%r35, %ctaid.x;
	mov.u32 	%r36, %tid.x;
	mul.lo.s32 	%r37, %r34, %r35;
	cvt.s64.s32 	%rd3, %r37;
	cvt.u64.u32 	%rd4, %r36;
	add.s64 	%rd16, %rd3, %rd4;
	shl.b64 	%rd17, %rd16, 2;
	add.s64 	%rd5, %rd15, %rd17;
	mov.b32 	%r38, 0;
	st.global.u32 	[%rd5], %r38;
	setp.lt.s32 	%p1, %r34, 1;
	@%p1 bra 	$L__BB1_12;
	and.b32  	%r1, %r34, 7;
	setp.lt.u32 	%p2, %r34, 8;
	mov.b32 	%r63, 0;
	mov.f32 	%f53, 0f00000000;
	@%p2 bra 	$L__BB1_4;
	cvt.u32.u64 	%r40, %rd4;
	and.b32  	%r63, %r34, 2147483640;
	neg.s32 	%r61, %r63;
	add.s32 	%r60, %r40, %r34;
	shl.b32 	%r5, %r34, 3;
	shl.b32 	%r41, %r34, 1;
	add.s32 	%r59, %r40, %r41;
	mad.lo.s32 	%r58, %r34, 3, %r40;
	shl.b32 	%r42, %r34, 2;
	add.s32 	%r57, %r40, %r42;
	mad.lo.s32 	%r56, %r34, 5, %r40;
	mad.lo.s32 	%r55, %r34, 6, %r40;
	mad.lo.s32 	%r54, %r34, 7, %r40;
	shl.b64 	%rd18, %rd4, 2;
	add.s64 	%rd63, %rd1, %rd18;
	shl.b64 	%rd19, %rd3, 2;
	add.s64 	%rd20, %rd19, %rd2;
	add.s64 	%rd62, %rd20, 16;
	mov.f32 	%f53, 0f00000000;
$L__BB1_3:
	.pragma "nounroll";
	ld.global.f32 	%f10, [%rd62+-16];
	ld.global.f32 	%f11, [%rd63];
	fma.rn.f32 	%f12, %f10, %f11, %f53;
	st.global.f32 	[%rd5], %f12;
	ld.global.f32 	%f13, [%rd62+-12];
	mul.wide.u32 	%rd21, %r60, 4;
	add.s64 	%rd22, %rd1, %rd21;
	ld.global.f32 	%f14, [%rd22];
	fma.rn.f32 	%f15, %f13, %f14, %f12;
	st.global.f32 	[%rd5], %f15;
	ld.global.f32 	%f16, [%rd62+-8];
	mul.wide.u32 	%rd23, %r59, 4;
	add.s64 	%rd24, %rd1, %rd23;
	ld.global.f32 	%f17, [%rd24];
	fma.rn.f32 	%f18, %f16, %f17, %f15;
	st.global.f32 	[%rd5], %f18;
	ld.global.f32 	%f19, [%rd62+-4];
	mul.wide.u32 	%rd25, %r58, 4;
	add.s64 	%rd26, %rd1, %rd25;
	ld.global.f32 	%f20, [%rd26];
	fma.rn.f32 	%f21, %f19, %f20, %f18;
	st.global.f32 	[%rd5], %f21;
	ld.global.f32 	%f22, [%rd62];
	mul.wide.u32 	%rd27, %r57, 4;
	add.s64 	%rd28, %rd1, %rd27;
	ld.global.f32 	%f23, [%rd28];
	fma.rn.f32 	%f24, %f22, %f23, %f21;
	st.global.f32 	[%rd5], %f24;
	ld.global.f32 	%f25, [%rd62+4];
	mul.wide.u32 	%rd29, %r56, 4;
	add.s64 	%rd30, %rd1, %rd29;
	ld.global.f32 	%f26, [%rd30];
	fma.rn.f32 	%f27, %f25, %f26, %f24;
	st.global.f32 	[%rd5], %f27;
	ld.global.f32 	%f28, [%rd62+8];
	mul.wide.u32 	%rd31, %r55, 4;
	add.s64 	%rd32, %rd1, %rd31;
	ld.global.f32 	%f29, [%rd32];
	fma.rn.f32 	%f30, %f28, %f29, %f27;
	st.global.f32 	[%rd5], %f30;
	ld.global.f32 	%f31, [%rd62+12];
	mul.wide.u32 	%rd33, %r54, 4;
	add.s64 	%rd34, %rd1, %rd33;
	ld.global.f32 	%f32, [%rd34];
	fma.rn.f32 	%f53, %f31, %f32, %f30;
	st.global.f32 	[%rd5], %f53;
	add.s32 	%r61, %r61, 8;
	add.s32 	%r60, %r60, %r5;
	add.s32 	%r59, %r59, %r5;
	add.s32 	%r58, %r58, %r5;
	add.s32 	%r57, %r57, %r5;
	add.s32 	%r56, %r56, %r5;
	add.s32 	%r55, %r55, %r5;
	add.s32 	%r54, %r54, %r5;
	mul.wide.u32 	%rd35, %r5, 4;
	add.s64 	%rd63, %rd63, %rd35;
	add.s64 	%rd62, %rd62, 32;
	setp.ne.s32 	%p3, %r61, 0;
	@%p3 bra 	$L__BB1_3;
$L__BB1_4:
	setp.eq.s32 	%p4, %r1, 0;
	@%p4 bra 	$L__BB1_12;
	and.b32  	%r29, %r34, 3;
	setp.lt.u32 	%p5, %r1, 4;
	@%p5 bra 	$L__BB1_7;
	cvt.u32.u64 	%r43, %rd4;
	cvt.u64.u32 	%rd36, %r63;
	add.s64 	%rd37, %rd36, %rd3;
	shl.b64 	%rd38, %rd37, 2;
	add.s64 	%rd39, %rd2, %rd38;
	ld.global.f32 	%f33, [%rd39];
	mad.lo.s32 	%r44, %r63, %r34, %r43;
	mul.wide.u32 	%rd40, %r44, 4;
	add.s64 	%rd41, %rd1, %rd40;
	ld.global.f32 	%f34, [%rd41];
	fma.rn.f32 	%f35, %f33, %f34, %f53;
	st.global.f32 	[%rd5], %f35;
	ld.global.f32 	%f36, [%rd39+4];
	add.s32 	%r45, %r44, %r34;
	mul.wide.u32 	%rd42, %r45, 4;
	add.s64 	%rd43, %rd1, %rd42;
	ld.global.f32 	%f37, [%rd43];
	fma.rn.f32 	%f38, %f36, %f37, %f35;
	st.global.f32 	[%rd5], %f38;
	ld.global.f32 	%f39, [%rd39+8];
	add.s32 	%r46, %r45, %r34;
	mul.wide.u32 	%rd44, %r46, 4;
	add.s64 	%rd45, %rd1, %rd44;
	ld.global.f32 	%f40, [%rd45];
	fma.rn.f32 	%f41, %f39, %f40, %f38;
	st.global.f32 	[%rd5], %f41;
	ld.global.f32 	%f42, [%rd39+12];
	add.s32 	%r47, %r46, %r34;
	mul.wide.u32 	%rd46, %r47, 4;
	add.s64 	%rd47, %rd1, %rd46;
	ld.global.f32 	%f43, [%rd47];
	fma.rn.f32 	%f53, %f42, %f43, %f41;
	st.global.f32 	[%rd5], %f53;
	add.s32 	%r63, %r63, 4;
$L__BB1_7:
	setp.eq.s32 	%p6, %r29, 0;
	@%p6 bra 	$L__BB1_12;
	setp.eq.s32 	%p7, %r29, 1;
	@%p7 bra 	$L__BB1_10;
	cvt.u32.u64 	%r48, %rd4;
	cvt.u64.u32 	%rd48, %r63;
	add.s64 	%rd49, %rd48, %rd3;
	shl.b64 	%rd50, %rd49, 2;
	add.s64 	%rd51, %rd2, %rd50;
	ld.global.f32 	%f44, [%rd51];
	mad.lo.s32 	%r49, %r63, %r34, %r48;
	mul.wide.u32 	%rd52, %r49, 4;
	add.s64 	%rd53, %rd1, %rd52;
	ld.global.f32 	%f45, [%rd53];
	fma.rn.f32 	%f46, %f44, %f45, %f53;
	st.global.f32 	[%rd5], %f46;
	ld.global.f32 	%f47, [%rd51+4];
	add.s32 	%r50, %r49, %r34;
	mul.wide.u32 	%rd54, %r50, 4;
	add.s64 	%rd55, %rd1, %rd54;
	ld.global.f32 	%f48, [%rd55];
	fma.rn.f32 	%f53, %f47, %f48, %f46;
	st.global.f32 	[%rd5], %f53;
	add.s32 	%r63, %r63, 2;
$L__BB1_10:
	and.b32  	%r51, %r34, 1;
	setp.eq.b32 	%p8, %r51, 1;
	not.pred 	%p9, %p8;
	@%p9 bra 	$L__BB1_12;
	cvt.u32.u64 	%r52, %rd4;
	cvt.u64.u32 	%rd56, %r63;
	add.s64 	%rd57, %rd56, %rd3;
	shl.b64 	%rd58, %rd57, 2;
	add.s64 	%rd59, %rd2, %rd58;
	ld.global.f32 	%f49, [%rd59];
	mad.lo.s32 	%r53, %r63, %r34, %r52;
	mul.wide.u32 	%rd60, %r53, 4;
	add.s64 	%rd61, %rd1, %rd60;
	ld.global.f32 	%f50, [%rd61];
	fma.rn.f32 	%f51, %f49, %f50, %f53;
	st.global.f32 	[%rd5], %f51;
$L__BB1_12:
	ret;

}
	// .globl	_Z14cudaMatrixConvPfS_S_iii
.visible .entry _Z14cudaMatrixConvPfS_S_iii(
	.param .u64 .ptr .align 1 _Z14cudaMatrixConvPfS_S_iii_param_0,
	.param .u64 .ptr .align 1 _Z14cudaMatrixConvPfS_S_iii_param_1,
	.param .u64 .ptr .align 1 _Z14cudaMatrixConvPfS_S_iii_param_2,
	.param .u32 _Z14cudaMatrixConvPfS_S_iii_param_3,
	.param .u32 _Z14cudaMatrixConvPfS_S_iii_param_4,
	.param .u32 _Z14cudaMatrixConvPfS_S_iii_param_5
)
{
	.reg .pred 	%p<10>;
	.reg .b32 	%r<40>;
	.reg .b32 	%f<71>;
	.reg .b64 	%rd<63>;

	ld.param.u64 	%rd13, [_Z14cudaMatrixConvPfS_S_iii_param_0];
	ld.param.u64 	%rd14, [_Z14cudaMatrixConvPfS_S_iii_param_1];
	ld.param.u32 	%r19, [_Z14cudaMatrixConvPfS_S_iii_param_4];
	ld.param.u32 	%r20, [_Z14cudaMatrixConvPfS_S_iii_param_5];
	cvta.to.global.u64 	%rd1, %rd14;
	cvta.to.global.u64 	%rd2, %rd13;
	mov.u32 	%r1, %ctaid.x;
	mov.u32 	%r2, %ctaid.y;
	mov.u32 	%r3, %ctaid.z;
	setp.lt.s32 	%p1, %r20, 1;
	mov.f32 	%f69, 0f00000000;
	@%p1 bra 	$L__BB2_14;
	mul.lo.s32 	%r22, %r20, %r1;
	mul.lo.s32 	%r4, %r22, %r20;
	and.b32  	%r5, %r20, 7;
	and.b32  	%r6, %r20, 3;
	and.b32  	%r7, %r20, 2147483640;
	and.b32  	%r8, %r20, 1;
	neg.s32 	%r9, %r7;
	cvt.u64.u32 	%rd3, %r3;
	mov.f32 	%f69, 0f00000000;
	mov.b32 	%r35, 0;
$L__BB2_2:
	setp.lt.u32 	%p2, %r20, 8;
	add.s32 	%r24, %r35, %r2;
	mul.lo.s32 	%r25, %r24, %r19;
	cvt.s64.s32 	%rd4, %r25;
	mad.lo.s32 	%r26, %r35, %r20, %r4;
	cvt.u64.u32 	%rd5, %r26;
	mov.b32 	%r38, 0;
	@%p2 bra 	$L__BB2_5;
	add.s64 	%rd15, %rd3, %rd4;
	shl.b64 	%rd16, %rd15, 2;
	add.s64 	%rd17, %rd2, %rd16;
	add.s64 	%rd62, %rd17, 16;
	shl.b64 	%rd18, %rd5, 2;
	add.s64 	%rd19, %rd1, %rd18;
	add.s64 	%rd61, %rd19, 16;
	mov.u32 	%r36, %r9;
$L__BB2_4:
	.pragma "nounroll";
	ld.global.f32 	%f18, [%rd62+-16];
	ld.global.f32 	%f19, [%rd61+-16];
	fma.rn.f32 	%f20, %f18, %f19, %f69;
	ld.global.f32 	%f21, [%rd62+-12];
	ld.global.f32 	%f22, [%rd61+-12];
	fma.rn.f32 	%f23, %f21, %f22, %f20;
	ld.global.f32 	%f24, [%rd62+-8];
	ld.global.f32 	%f25, [%rd61+-8];
	fma.rn.f32 	%f26, %f24, %f25, %f23;
	ld.global.f32 	%f27, [%rd62+-4];
	ld.global.f32 	%f28, [%rd61+-4];
	fma.rn.f32 	%f29, %f27, %f28, %f26;
	ld.global.f32 	%f30, [%rd62];
	ld.global.f32 	%f31, [%rd61];
	fma.rn.f32 	%f32, %f30, %f31, %f29;
	ld.global.f32 	%f33, [%rd62+4];
	ld.global.f32 	%f34, [%rd61+4];
	fma.rn.f32 	%f35, %f33, %f34, %f32;
	ld.global.f32 	%f36, [%rd62+8];
	ld.global.f32 	%f37, [%rd61+8];
	fma.rn.f32 	%f38, %f36, %f37, %f35;
	ld.global.f32 	%f39, [%rd62+12];
	ld.global.f32 	%f40, [%rd61+12];
	fma.rn.f32 	%f69, %f39, %f40, %f38;
	add.s32 	%r36, %r36, 8;
	add.s64 	%rd62, %rd62, 32;
	add.s64 	%rd61, %rd61, 32;
	setp.ne.s32 	%p3, %r36, 0;
	mov.u32 	%r38, %r7;
	@%p3 bra 	$L__BB2_4;
$L__BB2_5:
	setp.eq.s32 	%p4, %r5, 0;
	@%p4 bra 	$L__BB2_13;
	add.s32 	%r27, %r5, -1;
	setp.lt.u32 	%p5, %r27, 3;
	@%p5 bra 	$L__BB2_8;
	add.s32 	%r28, %r38, %r3;
	cvt.u64.u32 	%rd20, %r28;
	add.s64 	%rd21, %rd20, %rd4;
	shl.b64 	%rd22, %rd21, 2;
	add.s64 	%rd23, %rd2, %rd22;
	ld.global.f32 	%f42, [%rd23];
	cvt.u64.u32 	%rd24, %r38;
	add.s64 	%rd25, %rd5, %rd24;
	shl.b64 	%rd26, %rd25, 2;
	add.s64 	%rd27, %rd1, %rd26;
	ld.global.f32 	%f43, [%rd27];
	fma.rn.f32 	%f44, %f42, %f43, %f69;
	add.s64 	%rd28, %rd24, %rd3;
	add.s64 	%rd29, %rd28, %rd4;
	shl.b64 	%rd30, %rd29, 2;
	add.s64 	%rd31, %rd2, %rd30;
	ld.global.f32 	%f45, [%rd31+4];
	ld.global.f32 	%f46, [%rd27+4];
	fma.rn.f32 	%f47, %f45, %f46, %f44;
	ld.global.f32 	%f48, [%rd31+8];
	ld.global.f32 	%f49, [%rd27+8];
	fma.rn.f32 	%f50, %f48, %f49, %f47;
	ld.global.f32 	%f51, [%rd31+12];
	ld.global.f32 	%f52, [%rd27+12];
	fma.rn.f32 	%f69, %f51, %f52, %f50;
	add.s32 	%r38, %r38, 4;
$L__BB2_8:
	setp.eq.s32 	%p6, %r6, 0;
	@%p6 bra 	$L__BB2_13;
	setp.eq.s32 	%p7, %r6, 1;
	@%p7 bra 	$L__BB2_11;
	add.s32 	%r29, %r38, %r3;
	cvt.u64.u32 	%rd32, %r29;
	add.s64 	%rd33, %rd32, %rd4;
	shl.b64 	%rd34, %rd33, 2;
	add.s64 	%rd35, %rd2, %rd34;
	ld.global.f32 	%f54, [%rd35];
	cvt.u64.u32 	%rd36, %r38;
	add.s64 	%rd37, %rd5, %rd36;
	shl.b64 	%rd38, %rd37, 2;
	add.s64 	%rd39, %rd1, %rd38;
	ld.global.f32 	%f55, [%rd39];
	fma.rn.f32 	%f56, %f54, %f55, %f69;
	add.s64 	%rd40, %rd36, %rd3;
	add.s64 	%rd41, %rd40, %rd4;
	shl.b64 	%rd42, %rd41, 2;
	add.s64 	%rd43, %rd2, %rd42;
	ld.global.f32 	%f57, [%rd43+4];
	ld.global.f32 	%f58, [%rd39+4];
	fma.rn.f32 	%f69, %f57, %f58, %f56;
	add.s32 	%r38, %r38, 2;
$L__BB2_11:
	setp.eq.s32 	%p8, %r8, 0;
	@%p8 bra 	$L__BB2_13;
	add.s32 	%r30, %r38, %r3;
	cvt.u64.u32 	%rd44, %r30;
	add.s64 	%rd45, %rd44, %rd4;
	shl.b64 	%rd46, %rd45, 2;
	add.s64 	%rd47, %rd2, %rd46;
	ld.global.f32 	%f59, [%rd47];
	cvt.u64.u32 	%rd48, %r38;
	add.s64 	%rd49, %rd5, %rd48;
	shl.b64 	%rd50, %rd49, 2;
	add.s64 	%rd51, %rd1, %rd50;
	ld.global.f32 	%f60, [%rd51];
	fma.rn.f32 	%f69, %f59, %f60, %f69;
$L__BB2_13:
	add.s32 	%r35, %r35, 1;
	setp.ne.s32 	%p9, %r35, %r20;
	@%p9 bra 	$L__BB2_2;
$L__BB2_14:
	ld.param.u64 	%rd60, [_Z14cudaMatrixConvPfS_S_iii_param_2];
	cvta.to.global.u64 	%rd52, %rd60;
	sub.s32 	%r31, %r19, %r20;
	mad.lo.s32 	%r32, %r1, %r31, %r1;
	mad.lo.s32 	%r33, %r32, %r31, %r32;
	cvt.s64.s32 	%rd53, %r33;
	mad.lo.s32 	%r34, %r2, %r31, %r2;
	cvt.s64.s32 	%rd54, %r34;
	cvt.u64.u32 	%rd55, %r3;
	add.s64 	%rd56, %rd54, %rd55;
	add.s64 	%rd57, %rd56, %rd53;
	shl.b64 	%rd58, %rd57, 2;
	add.s64 	%rd59, %rd52, %rd58;
	st.global.f32 	[%rd59], %f69;
	ret;

}
	// .globl	_Z17cudaMatrixSubSampPfS_iii
.visible .entry _Z17cudaMatrixSubSampPfS_iii(
	.param .u64 .ptr .align 1 _Z17cudaMatrixSubSampPfS_iii_param_0,
	.param .u64 .ptr .align 1 _Z17cudaMatrixSubSampPfS_iii_param_1,
	.param .u32 _Z17cudaMatrixSubSampPfS_iii_param_2,
	.param .u32 _Z17cudaMatrixSubSampPfS_iii_param_3,
	.param .u32 _Z17cudaMatrixSubSampPfS_iii_param_4
)
{
	.reg .pred 	%p<3>;
	.reg .b32 	%r<15>;
	.reg .b32 	%f<25>;
	.reg .b64 	%rd<24>;

	ld.param.u64 	%rd1, [_Z17cudaMatrixSubSampPfS_iii_param_0];
	ld.param.u64 	%rd2, [_Z17cudaMatrixSubSampPfS_iii_param_1];
	ld.param.u32 	%r1, [_Z17cudaMatrixSubSampPfS_iii_param_3];
	ld.param.u32 	%r2, [_Z17cudaMatrixSubSampPfS_iii_param_4];
	cvta.to.global.u64 	%rd3, %rd1;
	mov.u32 	%r3, %ctaid.x;
	mov.u32 	%r4, %ctaid.y;
	mov.u32 	%r5, %ctaid.z;
	shl.b32 	%r6, %r5, 1;
	mul.lo.s32 	%r7, %r1, %r3;
	mul.lo.s32 	%r8, %r7, %r1;
	cvt.s64.s32 	%rd4, %r8;
	cvt.u64.u32 	%rd5, %r6;
	mul.lo.s32 	%r9, %r4, %r1;
	shl.b32 	%r10, %r9, 1;
	cvt.s64.s32 	%rd6, %r10;
	add.s64 	%rd7, %rd6, %rd4;
	add.s64 	%rd8, %rd7, %rd5;
	shl.b64 	%rd9, %rd8, 2;
	add.s64 	%rd10, %rd3, %rd9;
	ld.global.f32 	%f1, [%rd10];
	add.f32 	%f2, %f1, 0f00000000;
	ld.global.f32 	%f3, [%rd10+4];
	add.f32 	%f4, %f2, %f3;
	add.s32 	%r11, %r10, %r1;
	cvt.s64.s32 	%rd11, %r11;
	add.s64 	%rd12, %rd11, %rd4;
	add.s64 	%rd13, %rd12, %rd5;
	shl.b64 	%rd14, %rd13, 2;
	add.s64 	%rd15, %rd3, %rd14;
	ld.global.f32 	%f5, [%rd15];
	add.f32 	%f6, %f4, %f5;
	ld.global.f32 	%f7, [%rd15+4];
	add.f32 	%f8, %f6, %f7;
	cvta.to.global.u64 	%rd16, %rd2;
	mul.f32 	%f9, %f8, 0f3E800000;
	abs.f32 	%f10, %f9;
	mul.f32 	%f11, %f10, 0f4038AA3B;
	ex2.approx.ftz.f32 	%f12, %f11;
	add.f32 	%f13, %f12, 0f3F800000;
	rcp.approx.ftz.f32 	%f14, %f13;
	fma.rn.f32 	%f15, %f14, 0fC0000000, 0f3F800000;
	setp.ge.f32 	%p1, %f10, 0f41102CB4;
	selp.f32 	%f16, 0f3F800000, %f15, %p1;
	copysign.f32 	%f17, %f9, %f16;
	mul.f32 	%f18, %f9, %f9;
	fma.rn.f32 	%f19, %f18, 0f3C80F082, 0fBD563CAE;
	fma.rn.f32 	%f20, %f19, %f18, 0f3E085941;
	fma.rn.f32 	%f21, %f20, %f18, 0fBEAAA9ED;
	fma.rn.f32 	%f22, %f21, %f18, 0f00000000;
	fma.rn.f32 	%f23, %f22, %f9, %f9;
	setp.ge.f32 	%p2, %f10, 0f3F19999A;
	selp.f32 	%f24, %f17, %f23, %p2;
	mul.lo.s32 	%r12, %r2, %r3;
	mul.lo.s32 	%r13, %r12, %r2;
	cvt.s64.s32 	%rd17, %r13;
	mul.lo.s32 	%r14, %r2, %r4;
	cvt.s64.s32 	%rd18, %r14;
	cvt.u64.u32 	%rd19, %r5;
	add.s64 	%rd20, %rd18, %rd19;
	add.s64 	%rd21, %rd20, %rd17;
	shl.b64 	%rd22, %rd21, 2;
	add.s64 	%rd23, %rd16, %rd22;
	st.global.f32 	[%rd23], %f24;
	ret;

}
	// .globl	_Z11cudaFlatteniiPfS_
.visible .entry _Z11cudaFlatteniiPfS_(
	.param .u32 _Z11cudaFlatteniiPfS__param_0,
	.param .u32 _Z11cudaFlatteniiPfS__param_1,
	.param .u64 .ptr .align 1 _Z11cudaFlatteniiPfS__param_2,
	.param .u64 .ptr .align 1 _Z11cudaFlatteniiPfS__param_3
)
{
	.reg .pred 	%p<11>;
	.reg .b32 	%r<23>;
	.reg .b32 	%f<9>;
	.reg .b64 	%rd<11>;

	ld.param.u32 	%r11, [_Z11cudaFlatteniiPfS__param_0];
	ld.param.u32 	%r12, [_Z11cudaFlatteniiPfS__param_1];
	ld.param.u64 	%rd3, [_Z11cudaFlatteniiPfS__param_2];
	ld.param.u64 	%rd4, [_Z11cudaFlatteniiPfS__param_3];
	setp.lt.s32 	%p1, %r11, 1;
	@%p1 bra 	$L__BB4_15;
	setp.lt.s32 	%p2, %r12, 1;
	@%p2 bra 	$L__BB4_15;
	mov.u32 	%r14, %ctaid.y;
	mov.u32 	%r15, %ctaid.z;
	mad.lo.s32 	%r16, %r12, %r14, %r15;
	cvt.u64.u32 	%rd5, %r16;
	mov.u32 	%r17, %ctaid.x;
	mul.lo.s32 	%r18, %r11, %r17;
	mul.lo.s32 	%r19, %r18, %r12;
	cvt.u64.u32 	%rd6, %r19;
	add.s64 	%rd7, %rd5, %rd6;
	cvta.to.global.u64 	%rd8, %rd3;
	shl.b64 	%rd9, %rd7, 2;
	add.s64 	%rd1, %rd8, %rd9;
	cvta.to.global.u64 	%rd10, %rd4;
	add.s64 	%rd2, %rd10, %rd9;
	and.b32  	%r1, %r12, 15;
	add.s32 	%r2, %r1, -1;
	and.b32  	%r3, %r12, 7;
	add.s32 	%r4, %r3, -1;
	and.b32  	%r5, %r12, 3;
	and.b32  	%r20, %r12, 2147483632;
	neg.s32 	%r6, %r20;
	mov.b32 	%r21, 0;
$L__BB4_3:
	setp.lt.u32 	%p3, %r12, 16;
	@%p3 bra 	$L__BB4_6;
	ld.global.f32 	%f8, [%rd1];
	mov.u32 	%r22, %r6;
$L__BB4_5:
	.pragma "nounroll";
	st.global.f32 	[%rd2], %f8;
	ld.global.f32 	%f4, [%rd1];
	st.global.f32 	[%rd2], %f4;
	ld.global.f32 	%f8, [%rd1];
	st.global.f32 	[%rd2], %f8;
	add.s32 	%r22, %r22, 16;
	setp.eq.s32 	%p4, %r22, 0;
	@%p4 bra 	$L__BB4_6;
	bra.uni 	$L__BB4_5;
$L__BB4_6:
	setp.eq.s32 	%p5, %r1, 0;
	@%p5 bra 	$L__BB4_14;
	setp.lt.u32 	%p6, %r2, 7;
	@%p6 bra 	$L__BB4_9;
	ld.global.f32 	%f5, [%rd1];
	st.global.f32 	[%rd2], %f5;
$L__BB4_9:
	setp.eq.s32 	%p7, %r3, 0;
	@%p7 bra 	$L__BB4_14;
	setp.lt.u32 	%p8, %r4, 3;
	@%p8 bra 	$L__BB4_12;
	ld.global.f32 	%f6, [%rd1];
	st.global.f32 	[%rd2], %f6;
$L__BB4_12:
	setp.eq.s32 	%p9, %r5, 0;
	@%p9 bra 	$L__BB4_14;
	ld.global.f32 	%f7, [%rd1];
	st.global.f32 	[%rd2], %f7;
$L__BB4_14:
	add.s32 	%r21, %r21, 1;
	setp.ne.s32 	%p10, %r21, %r11;
	@%p10 bra 	$L__BB4_3;
$L__BB4_15:
	ret;

}


// ===== COMPILED SASS (sm_100) =====

	.target	sm_100

	.elftype	@"ET_EXEC"


//--------------------- .note.nv.tkinfo           --------------------------
	.section	.note.nv.tkinfo,"",@"SHT_NOTE"
	.sectionflags	@"SHF_NOTE_NV_TKINFO"
	.tkinfo
        /*0018*/ 	.word	0x00000002
        /*0030*/ 	.string	""
        /*0030*/ 	.string	"ptxas"
        /*0030*/ 	.string	"Cuda compilation tools, release 13.0, V13.0.88"
        /*0030*/ 	.string	"Build cuda_13.0.r13.0/compiler.36424714_0"
        /*0030*/ 	.string	"-arch sm_100 -m 64 "



//--------------------- .note.nv.cuinfo           --------------------------
	.section	.note.nv.cuinfo,"",@"SHT_NOTE"
	.sectionflags	@"SHF_NOTE_NV_CUINFO"
        /*0018*/ 	.short	0x0002
        /*001a*/ 	.short	0x0064
        /*001c*/ 	.short	0x0082
	.zero		2


//--------------------- .nv.info                  --------------------------
	.section	.nv.info,"",@"SHT_CUDA_INFO"
	.align	4


	//----- nvinfo : EIATTR_REGCOUNT
	.align		4
        /*0000*/ 	.byte	0x04, 0x2f
        /*0002*/ 	.short	(.L_1 - .L_0)
	.align		4
.L_0:
        /*0004*/ 	.word	index@(_Z13cudaMatrixAddPfS_S_ii)
        /*0008*/ 	.word	0x0000000c


	//----- nvinfo : EIATTR_FRAME_SIZE
	.align		4
.L_1:
        /*000c*/ 	.byte	0x04, 0x11
        /*000e*/ 	.short	(.L_3 - .L_2)
	.align		4
.L_2:
        /*0010*/ 	.word	index@(_Z13cudaMatrixAddPfS_S_ii)
        /*0014*/ 	.word	0x00000000


	//----- nvinfo : EIATTR_REGCOUNT
	.align		4
.L_3:
        /*0018*/ 	.byte	0x04, 0x2f
        /*001a*/ 	.short	(.L_5 - .L_4)
	.align		4
.L_4:
        /*001c*/ 	.word	index@(_Z14cudaMatrixMultPfS_S_i)
        /*0020*/ 	.word	0x00000020


	//----- nvinfo : EIATTR_FRAME_SIZE
	.align		4
.L_5:
        /*0024*/ 	.byte	0x04, 0x11
        /*0026*/ 	.short	(.L_7 - .L_6)
	.align		4
.L_6:
        /*0028*/ 	.word	index@(_Z14cudaMatrixMultPfS_S_i)
        /*002c*/ 	.word	0x00000000


	//----- nvinfo : EIATTR_REGCOUNT
	.align		4
.L_7:
        /*0030*/ 	.byte	0x04, 0x2f
        /*0032*/ 	.short	(.L_9 - .L_8)
	.align		4
.L_8:
        /*0034*/ 	.word	index@(_Z14cudaMatrixConvPfS_S_iii)
        /*0038*/ 	.word	0x00000018


	//----- nvinfo : EIATTR_FRAME_SIZE
	.align		4
.L_9:
        /*003c*/ 	.byte	0x04, 0x11
        /*003e*/ 	.short	(.L_11 - .L_10)
	.align		4
.L_10:
        /*0040*/ 	.word	index@(_Z14cudaMatrixConvPfS_S_iii)
        /*0044*/ 	.word	0x00000000


	//----- nvinfo : EIATTR_REGCOUNT
	.align		4
.L_11:
        /*0048*/ 	.byte	0x04, 0x2f
        /*004a*/ 	.short	(.L_13 - .L_12)
	.align		4
.L_12:
        /*004c*/ 	.word	index@(_Z17cudaMatrixSubSampPfS_iii)
        /*0050*/ 	.word	0x0000000e


	//----- nvinfo : EIATTR_FRAME_SIZE
	.align		4
.L_13:
        /*0054*/ 	.byte	0x04, 0x11
        /*0056*/ 	.short	(.L_15 - .L_14)
	.align		4
.L_14:
        /*0058*/ 	.word	index@(_Z17cudaMatrixSubSampPfS_iii)
        /*005c*/ 	.word	0x00000000


	//----- nvinfo : EIATTR_REGCOUNT
	.align		4
.L_15:
        /*0060*/ 	.byte	0x04, 0x2f
        /*0062*/ 	.short	(.L_17 - .L_16)
	.align		4
.L_16:
        /*0064*/ 	.word	index@(_Z11cudaFlatteniiPfS_)
        /*0068*/ 	.word	0x0000000d


	//----- nvinfo : EIATTR_FRAME_SIZE
	.align		4
.L_17:
        /*006c*/ 	.byte	0x04, 0x11
        /*006e*/ 	.short	(.L_19 - .L_18)
	.align		4
.L_18:
        /*0070*/ 	.word	index@(_Z11cudaFlatteniiPfS_)
        /*0074*/ 	.word	0x00000000


	//----- nvinfo : EIATTR_MIN_STACK_SIZE
	.align		4
.L_19:
        /*0078*/ 	.byte	0x04, 0x12
        /*007a*/ 	.short	(.L_21 - .L_20)
	.align		4
.L_20:
        /*007c*/ 	.word	index@(_Z11cudaFlatteniiPfS_)
        /*0080*/ 	.word	0x00000000


	//----- nvinfo : EIATTR_MIN_STACK_SIZE
	.align		4
.L_21:
        /*0084*/ 	.byte	0x04, 0x12
        /*0086*/ 	.short	(.L_23 - .L_22)
	.align		4
.L_22:
        /*0088*/ 	.word	index@(_Z17cudaMatrixSubSampPfS_iii)
        /*008c*/ 	.word	0x00000000


	//----- nvinfo : EIATTR_MIN_STACK_SIZE
	.align		4
.L_23:
        /*0090*/ 	.byte	0x04, 0x12
        /*0092*/ 	.short	(.L_25 - .L_24)
	.align		4
.L_24:
        /*0094*/ 	.word	index@(_Z14cudaMatrixConvPfS_S_iii)
        /*0098*/ 	.word	0x00000000


	//----- nvinfo : EIATTR_MIN_STACK_SIZE
	.align		4
.L_25:
        /*009c*/ 	.byte	0x04, 0x12
        /*009e*/ 	.short	(.L_27 - .L_26)
	.align		4
.L_26:
        /*00a0*/ 	.word	index@(_Z14cudaMatrixMultPfS_S_i)
        /*00a4*/ 	.word	0x00000000


	//----- nvinfo : EIATTR_MIN_STACK_SIZE
	.align		4
.L_27:
        /*00a8*/ 	.byte	0x04, 0x12
        /*00aa*/ 	.short	(.L_29 - .L_28)
	.align		4
.L_28:
        /*00ac*/ 	.word	index@(_Z13cudaMatrixAddPfS_S_ii)
        /*00b0*/ 	.word	0x00000000
.L_29:


//--------------------- .nv.compat                --------------------------
	.section	.nv.compat,"",@"SHT_CUDA_COMPAT_INFO"
	.align	4
        /*0000*/ 	.byte	0x02, 0x09, 0x00, 0x00, 0x02, 0x02, 0x01, 0x00, 0x02, 0x05, 0x05, 0x00, 0x03, 0x07, 0x01, 0x01
        /*0010*/ 	.byte	0x02, 0x03, 0x00, 0x00, 0x02, 0x06, 0x01, 0x00, 0x04, 0x0b, 0x08, 0x00, 0x01, 0x00, 0x00, 0x00
        /*0020*/ 	.byte	0x00, 0x00, 0x00, 0x00


//--------------------- .nv.info._Z11cudaFlatteniiPfS_ --------------------------
	.section	.nv.info._Z11cudaFlatteniiPfS_,"",@"SHT_CUDA_INFO"
	.sectionflags	@""
	.align	4


	//----- nvinfo : EIATTR_CUDA_API_VERSION
	.align		4
        /*0000*/ 	.byte	0x04, 0x37
        /*0002*/ 	.short	(.L_31 - .L_30)
.L_30:
        /*0004*/ 	.word	0x00000082


	//----- nvinfo : EIATTR_KPARAM_INFO
	.align		4
.L_31:
        /*0008*/ 	.byte	0x04, 0x17
        /*000a*/ 	.short	(.L_33 - .L_32)
.L_32:
        /*000c*/ 	.word	0x00000000
        /*0010*/ 	.short	0x0003
        /*0012*/ 	.short	0x0010
        /*0014*/ 	.byte	0x00, 0xf5, 0x21, 0x00


	//----- nvinfo : EIATTR_KPARAM_INFO
	.align		4
.L_33:
        /*0018*/ 	.byte	0x04, 0x17
        /*001a*/ 	.short	(.L_35 - .L_34)
.L_34:
        /*001c*/ 	.word	0x00000000
        /*0020*/ 	.short	0x0002
        /*0022*/ 	.short	0x0008
        /*0024*/ 	.byte	0x00, 0xf5, 0x21, 0x00


	//----- nvinfo : EIATTR_KPARAM_INFO
	.align		4
.L_35:
        /*0028*/ 	.byte	0x04, 0x17
        /*002a*/ 	.short	(.L_37 - .L_36)
.L_36:
        /*002c*/ 	.word	0x00000000
        /*0030*/ 	.short	0x0001
        /*0032*/ 	.short	0x0004
        /*0034*/ 	.byte	0x00, 0xf0, 0x11, 0x00


	//----- nvinfo : EIATTR_KPARAM_INFO
	.align		4
.L_37:
        /*0038*/ 	.byte	0x04, 0x17
        /*003a*/ 	.short	(.L_39 - .L_38)
.L_38:
        /*003c*/ 	.word	0x00000000
        /*0040*/ 	.short	0x0000
        /*0042*/ 	.short	0x0000
        /*0044*/ 	.byte	0x00, 0xf0, 0x11, 0x00


	//----- nvinfo : EIATTR_SPARSE_MMA_MASK
	.align		4
.L_39:
        /*0048*/ 	.byte	0x03, 0x50
        /*004a*/ 	.short	0x0000


	//----- nvinfo : EIATTR_MAXREG_COUNT
	.align		4
        /*004c*/ 	.byte	0x03, 0x1b
        /*004e*/ 	.short	0x00ff


	//----- nvinfo : EIATTR_MERCURY_ISA_VERSION
	.align		4
        /*0050*/ 	.byte	0x03, 0x5f
        /*0052*/ 	.short	0x0101


	//----- nvinfo : EIATTR_VRC_CTA_INIT_COUNT
	.align		4
        /*0054*/ 	.byte	0x02, 0x4a
	.zero		1
	.zero		1


	//----- nvinfo : EIATTR_EXIT_INSTR_OFFSETS
	.align		4
        /*0058*/ 	.byte	0x04, 0x1c
        /*005a*/ 	.short	(.L_41 - .L_40)


	//   ....[0]....
.L_40:
        /*005c*/ 	.word	0x00000030


	//   ....[1]....
        /*0060*/ 	.word	0x00000060


	//   ....[2]....
        /*0064*/ 	.word	0x000003f0


	//----- nvinfo : EIATTR_CBANK_PARAM_SIZE
	.align		4
.L_41:
        /*0068*/ 	.byte	0x03, 0x19
        /*006a*/ 	.short	0x0018


	//----- nvinfo : EIATTR_PARAM_CBANK
	.align		4
        /*006c*/ 	.byte	0x04, 0x0a
        /*006e*/ 	.short	(.L_43 - .L_42)
	.align		4
.L_42:
        /*0070*/ 	.word	index@(.nv.constant0._Z11cudaFlatteniiPfS_)
        /*0074*/ 	.short	0x0380
        /*0076*/ 	.short	0x0018


	//----- nvinfo : EIATTR_SW_WAR
	.align		4
.L_43:
        /*0078*/ 	.byte	0x04, 0x36
        /*007a*/ 	.short	(.L_45 - .L_44)
.L_44:
        /*007c*/ 	.word	0x00000008
.L_45:


//--------------------- .nv.info._Z17cudaMatrixSubSampPfS_iii --------------------------
	.section	.nv.info._Z17cudaMatrixSubSampPfS_iii,"",@"SHT_CUDA_INFO"
	.sectionflags	@""
	.align	4


	//----- nvinfo : EIATTR_CUDA_API_VERSION
	.align		4
        /*0000*/ 	.byte	0x04, 0x37
        /*0002*/ 	.short	(.L_47 - .L_46)
.L_46:
        /*0004*/ 	.word	0x00000082


	//----- nvinfo : EIATTR_KPARAM_INFO
	.align		4
.L_47:
        /*0008*/ 	.byte	0x04, 0x17
        /*000a*/ 	.short	(.L_49 - .L_48)
.L_48:
        /*000c*/ 	.word	0x00000000
        /*0010*/ 	.short	0x0004
        /*0012*/ 	.short	0x0018
        /*0014*/ 	.byte	0x00, 0xf0, 0x11, 0x00


	//----- nvinfo : EIATTR_KPARAM_INFO
	.align		4
.L_49:
        /*0018*/ 	.byte	0x04, 0x17
        /*001a*/ 	.short	(.L_51 - .L_50)
.L_50:
        /*001c*/ 	.word	0x00000000
        /*0020*/ 	.short	0x0003
        /*0022*/ 	.short	0x0014
        /*0024*/ 	.byte	0x00, 0xf0, 0x11, 0x00


	//----- nvinfo : EIATTR_KPARAM_INFO
	.align		4
.L_51:
        /*0028*/ 	.byte	0x04, 0x17
        /*002a*/ 	.short	(.L_53 - .L_52)
.L_52:
        /*002c*/ 	.word	0x00000000
        /*0030*/ 	.short	0x0002
        /*0032*/ 	.short	0x0010
        /*0034*/ 	.byte	0x00, 0xf0, 0x11, 0x00


	//----- nvinfo : EIATTR_KPARAM_INFO
	.align		4
.L_53:
        /*0038*/ 	.byte	0x04, 0x17
        /*003a*/ 	.short	(.L_55 - .L_54)
.L_54:
        /*003c*/ 	.word	0x00000000
        /*0040*/ 	.short	0x0001
        /*0042*/ 	.short	0x0008
        /*0044*/ 	.byte	0x00, 0xf5, 0x21, 0x00


	//----- nvinfo : EIATTR_KPARAM_INFO
	.align		4
.L_55:
        /*0048*/ 	.byte	0x04, 0x17
        /*004a*/ 	.short	(.L_57 - .L_56)
.L_56:
        /*004c*/ 	.word	0x00000000
        /*0050*/ 	.short	0x0000
        /*0052*/ 	.short	0x0000
        /*0054*/ 	.byte	0x00, 0xf5, 0x21, 0x00


	//----- nvinfo : EIATTR_SPARSE_MMA_MASK
	.align		4
.L_57:
        /*0058*/ 	.byte	0x03, 0x50
        /*005a*/ 	.short	0x0000


	//----- nvinfo : EIATTR_MAXREG_COUNT
	.align		4
        /*005c*/ 	.byte	0x03, 0x1b
        /*005e*/ 	.short	0x00ff


	//----- nvinfo : EIATTR_MERCURY_ISA_VERSION
	.align		4
        /*0060*/ 	.byte	0x03, 0x5f
        /*0062*/ 	.short	0x0101


	//----- nvinfo : EIATTR_VRC_CTA_INIT_COUNT
	.align		4
        /*0064*/ 	.byte	0x02, 0x4a
	.zero		1
	.zero		1


	//----- nvinfo : EIATTR_EXIT_INSTR_OFFSETS
	.align		4
        /*0068*/ 	.byte	0x04, 0x1c
        /*006a*/ 	.short	(.L_59 - .L_58)


	//   ....[0]....
.L_58:
        /*006c*/ 	.word	0x00000430


	//----- nvinfo : EIATTR_CBANK_PARAM_SIZE
	.align		4
.L_59:
        /*0070*/ 	.byte	0x03, 0x19
        /*0072*/ 	.short	0x001c


	//----- nvinfo : EIATTR_PARAM_CBANK
	.align		4
        /*0074*/ 	.byte	0x04, 0x0a
        /*0076*/ 	.short	(.L_61 - .L_60)
	.align		4
.L_60:
        /*0078*/ 	.word	index@(.nv.constant0._Z17cudaMatrixSubSampPfS_iii)
        /*007c*/ 	.short	0x0380
        /*007e*/ 	.short	0x001c


	//----- nvinfo : EIATTR_SW_WAR
	.align		4
.L_61:
        /*0080*/ 	.byte	0x04, 0x36
        /*0082*/ 	.short	(.L_63 - .L_62)
.L_62:
        /*0084*/ 	.word	0x00000008
.L_63:


//--------------------- .nv.info._Z14cudaMatrixConvPfS_S_iii --------------------------
	.section	.nv.info._Z14cudaMatrixConvPfS_S_iii,"",@"SHT_CUDA_INFO"
	.sectionflags	@""
	.align	4


	//----- nvinfo : EIATTR_CUDA_API_VERSION
	.align		4
        /*0000*/ 	.byte	0x04, 0x37
        /*0002*/ 	.short	(.L_65 - .L_64)
.L_64:
        /*0004*/ 	.word	0x00000082


	//----- nvinfo : EIATTR_KPARAM_INFO
	.align		4
.L_65:
        /*0008*/ 	.byte	0x04, 0x17
        /*000a*/ 	.short	(.L_67 - .L_66)
.L_66:
        /*000c*/ 	.word	0x00000000
        /*0010*/ 	.short	0x0005
        /*0012*/ 	.short	0x0020
        /*0014*/ 	.byte	0x00, 0xf0, 0x11, 0x00


	//----- nvinfo : EIATTR_KPARAM_INFO
	.align		4
.L_67:
        /*0018*/ 	.byte	0x04, 0x17
        /*001a*/ 	.short	(.L_69 - .L_68)
.L_68:
        /*001c*/ 	.word	0x00000000
        /*0020*/ 	.short	0x0004
        /*0022*/ 	.short	0x001c
        /*0024*/ 	.byte	0x00, 0xf0, 0x11, 0x00


	//----- nvinfo : EIATTR_KPARAM_INFO
	.align		4
.L_69:
        /*0028*/ 	.byte	0x04, 0x17
        /*002a*/ 	.short	(.L_71 - .L_70)
.L_70:
        /*002c*/ 	.word	0x00000000
        /*0030*/ 	.short	0x0003
        /*0032*/ 	.short	0x0018
        /*0034*/ 	.byte	0x00, 0xf0, 0x11, 0x00


	//----- nvinfo : EIATTR_KPARAM_INFO
	.align		4
.L_71:
        /*0038*/ 	.byte	0x04, 0x17
        /*003a*/ 	.short	(.L_73 - .L_72)
.L_72:
        /*003c*/ 	.word	0x00000000
        /*0040*/ 	.short	0x0002
        /*0042*/ 	.short	0x0010
        /*0044*/ 	.byte	0x00, 0xf5, 0x21, 0x00


	//----- nvinfo : EIATTR_KPARAM_INFO
	.align		4
.L_73:
        /*0048*/ 	.byte	0x04, 0x17
        /*004a*/ 	.short	(.L_75 - .L_74)
.L_74:
        /*004c*/ 	.word	0x00000000
        /*0050*/ 	.short	0x0001
        /*0052*/ 	.short	0x0008
        /*0054*/ 	.byte	0x00, 0xf5, 0x21, 0x00


	//----- nvinfo : EIATTR_KPARAM_INFO
	.align		4
.L_75:
        /*0058*/ 	.byte	0x04, 0x17
        /*005a*/ 	.short	(.L_77 - .L_76)
.L_76:
        /*005c*/ 	.word	0x00000000
        /*0060*/ 	.short	0x0000
        /*0062*/ 	.short	0x0000
        /*0064*/ 	.byte	0x00, 0xf5, 0x21, 0x00


	//----- nvinfo : EIATTR_SPARSE_MMA_MASK
	.align		4
.L_77:
        /*0068*/ 	.byte	0x03, 0x50
        /*006a*/ 	.short	0x0000


	//----- nvinfo : EIATTR_MAXREG_COUNT
	.align		4
        /*006c*/ 	.byte	0x03, 0x1b
        /*006e*/ 	.short	0x00ff


	//----- nvinfo : EIATTR_MERCURY_ISA_VERSION
	.align		4
        /*0070*/ 	.byte	0x03, 0x5f
        /*0072*/ 	.short	0x0101


	//----- nvinfo : EIATTR_VRC_CTA_INIT_COUNT
	.align		4
        /*0074*/ 	.byte	0x02, 0x4a
	.zero		1
	.zero		1


	//----- nvinfo : EIATTR_EXIT_INSTR_OFFSETS
	.align		4
        /*0078*/ 	.byte	0x04, 0x1c
        /*007a*/ 	.short	(.L_79 - .L_78)


	//   ....[0]....
.L_78:
        /*007c*/ 	.word	0x00000b40


	//----- nvinfo : EIATTR_CBANK_PARAM_SIZE
	.align		4
.L_79:
        /*0080*/ 	.byte	0x03, 0x19
        /*0082*/ 	.short	0x0024


	//----- nvinfo : EIATTR_PARAM_CBANK
	.align		4
        /*0084*/ 	.byte	0x04, 0x0a
        /*0086*/ 	.short	(.L_81 - .L_80)
	.align		4
.L_80:
        /*0088*/ 	.word	index@(.nv.constant0._Z14cudaMatrixConvPfS_S_iii)
        /*008c*/ 	.short	0x0380
        /*008e*/ 	.short	0x0024


	//----- nvinfo : EIATTR_SW_WAR
	.align		4
.L_81:
        /*0090*/ 	.byte	0x04, 0x36
        /*0092*/ 	.short	(.L_83 - .L_82)
.L_82:
        /*0094*/ 	.word	0x00000008
.L_83:


//--------------------- .nv.info._Z14cudaMatrixMultPfS_S_i --------------------------
	.section	.nv.info._Z14cudaMatrixMultPfS_S_i,"",@"SHT_CUDA_INFO"
	.sectionflags	@""
	.align	4


	//----- nvinfo : EIATTR_CUDA_API_VERSION
	.align		4
        /*0000*/ 	.byte	0x04, 0x37
        /*0002*/ 	.short	(.L_85 - .L_84)
.L_84:
        /*0004*/ 	.word	0x00000082


	//----- nvinfo : EIATTR_KPARAM_INFO
	.align		4
.L_85:
        /*0008*/ 	.byte	0x04, 0x17
        /*000a*/ 	.short	(.L_87 - .L_86)
.L_86:
        /*000c*/ 	.word	0x00000000
        /*0010*/ 	.short	0x0003
        /*0012*/ 	.short	0x0018
        /*0014*/ 	.byte	0x00, 0xf0, 0x11, 0x00


	//----- nvinfo : EIATTR_KPARAM_INFO
	.align		4
.L_87:
        /*0018*/ 	.byte	0x04, 0x17
        /*001a*/ 	.short	(.L_89 - .L_88)
.L_88:
        /*001c*/ 	.word	0x00000000
        /*0020*/ 	.short	0x0002
        /*0022*/ 	.short	0x0010
        /*0024*/ 	.byte	0x00, 0xf5, 0x21, 0x00


	//----- nvinfo : EIATTR_KPARAM_INFO
	.align		4
.L_89:
        /*0028*/ 	.byte	0x04, 0x17
        /*002a*/ 	.short	(.L_91 - .L_90)
.L_90:
        /*002c*/ 	.word	0x00000000
        /*0030*/ 	.short	0x0001
        /*0032*/ 	.short	0x0008
        /*0034*/ 	.byte	0x00, 0xf5, 0x21, 0x00


	//----- nvinfo : EIATTR_KPARAM_INFO
	.align		4
.L_91:
        /*0038*/ 	.byte	0x04, 0x17
        /*003a*/ 	.short	(.L_93 - .L_92)
.L_92:
        /*003c*/ 	.word	0x00000000
        /*0040*/ 	.short	0x0000
        /*0042*/ 	.short	0x0000
        /*0044*/ 	.byte	0x00, 0xf5, 0x21, 0x00


	//----- nvinfo : EIATTR_SPARSE_MMA_MASK
	.align		4
.L_93:
        /*0048*/ 	.byte	0x03, 0x50
        /*004a*/ 	.short	0x0000


	//----- nvinfo : EIATTR_MAXREG_COUNT
	.align		4
        /*004c*/ 	.byte	0x03, 0x1b
        /*004e*/ 	.short	0x00ff


	//----- nvinfo : EIATTR_MERCURY_ISA_VERSION
	.align		4
        /*0050*/ 	.byte	0x03, 0x5f
        /*0052*/ 	.short	0x0101


	//----- nvinfo : EIATTR_VRC_CTA_INIT_COUNT
	.align		4
        /*0054*/ 	.byte	0x02, 0x4a
	.zero		1
	.zero		1


	//----- nvinfo : EIATTR_EXIT_INSTR_OFFSETS
	.align		4
        /*0058*/ 	.byte	0x04, 0x1c
        /*005a*/ 	.short	(.L_95 - .L_94)


	//   ....[0]....
.L_94:
        /*005c*/ 	.word	0x000000e0


	//   ....[1]....
        /*0060*/ 	.word	0x000005e0


	//   ....[2]....
        /*0064*/ 	.word	0x00000820


	//   ....[3]....
        /*0068*/ 	.word	0x000009a0


	//   ....[4]....
        /*006c*/ 	.word	0x00000a70


	//----- nvinfo : EIATTR_CBANK_PARAM_SIZE
	.align		4
.L_95:
        /*0070*/ 	.byte	0x03, 0x19
        /*0072*/ 	.short	0x001c


	//----- nvinfo : EIATTR_PARAM_CBANK
	.align		4
        /*0074*/ 	.byte	0x04, 0x0a
        /*0076*/ 	.short	(.L_97 - .L_96)
	.align		4
.L_96:
        /*0078*/ 	.word	index@(.nv.constant0._Z14cudaMatrixMultPfS_S_i)
        /*007c*/ 	.short	0x0380
        /*007e*/ 	.short	0x001c


	//----- nvinfo : EIATTR_SW_WAR
	.align		4
.L_97:
        /*0080*/ 	.byte	0x04, 0x36
        /*0082*/ 	.short	(.L_99 - .L_98)
.L_98:
        /*0084*/ 	.word	0x00000008
.L_99:


//--------------------- .nv.info._Z13cudaMatrixAddPfS_S_ii --------------------------
	.section	.nv.info._Z13cudaMatrixAddPfS_S_ii,"",@"SHT_CUDA_INFO"
	.sectionflags	@""
	.align	4


	//----- nvinfo : EIATTR_CUDA_API_VERSION
	.align		4
        /*0000*/ 	.byte	0x04, 0x37
        /*0002*/ 	.short	(.L_101 - .L_100)
.L_100:
        /*0004*/ 	.word	0x00000082


	//----- nvinfo : EIATTR_KPARAM_INFO
	.align		4
.L_101:
        /*0008*/ 	.byte	0x04, 0x17
        /*000a*/ 	.short	(.L_103 - .L_102)
.L_102:
        /*000c*/ 	.word	0x00000000
        /*0010*/ 	.short	0x0004
        /*0012*/ 	.short	0x001c
        /*0014*/ 	.byte	0x00, 0xf0, 0x11, 0x00


	//----- nvinfo : EIATTR_KPARAM_INFO
	.align		4
.L_103:
        /*0018*/ 	.byte	0x04, 0x17
        /*001a*/ 	.short	(.L_105 - .L_104)
.L_104:
        /*001c*/ 	.word	0x00000000
        /*0020*/ 	.short	0x0003
        /*0022*/ 	.short	0x0018
        /*0024*/ 	.byte	0x00, 0xf0, 0x11, 0x00


	//----- nvinfo : EIATTR_KPARAM_INFO
	.align		4
.L_105:
        /*0028*/ 	.byte	0x04, 0x17
        /*002a*/ 	.short	(.L_107 - .L_106)
.L_106:
        /*002c*/ 	.word	0x00000000
        /*0030*/ 	.short	0x0002
        /*0032*/ 	.short	0x0010
        /*0034*/ 	.byte	0x00, 0xf5, 0x21, 0x00


	//----- nvinfo : EIATTR_KPARAM_INFO
	.align		4
.L_107:
        /*0038*/ 	.byte	0x04, 0x17
        /*003a*/ 	.short	(.L_109 - .L_108)
.L_108:
        /*003c*/ 	.word	0x00000000
        /*0040*/ 	.short	0x0001
        /*0042*/ 	.short	0x0008
        /*0044*/ 	.byte	0x00, 0xf5, 0x21, 0x00


	//----- nvinfo : EIATTR_KPARAM_INFO
	.align		4
.L_109:
        /*0048*/ 	.byte	0x04, 0x17
        /*004a*/ 	.short	(.L_111 - .L_110)
.L_110:
        /*004c*/ 	.word	0x00000000
        /*0050*/ 	.short	0x0000
        /*0052*/ 	.short	0x0000
        /*0054*/ 	.byte	0x00, 0xf5, 0x21, 0x00


	//----- nvinfo : EIATTR_SPARSE_MMA_MASK
	.align		4
.L_111:
        /*0058*/ 	.byte	0x03, 0x50
        /*005a*/ 	.short	0x0000


	//----- nvinfo : EIATTR_MAXREG_COUNT
	.align		4
        /*005c*/ 	.byte	0x03, 0x1b
        /*005e*/ 	.short	0x00ff


	//----- nvinfo : EIATTR_MERCURY_ISA_VERSION
	.align		4
        /*0060*/ 	.byte	0x03, 0x5f
        /*0062*/ 	.short	0x0101


	//----- nvinfo : EIATTR_VRC_CTA_INIT_COUNT
	.align		4
        /*0064*/ 	.byte	0x02, 0x4a
	.zero		1
	.zero		1


	//----- nvinfo : EIATTR_EXIT_INSTR_OFFSETS
	.align		4
        /*0068*/ 	.byte	0x04, 0x1c
        /*006a*/ 	.short	(.L_113 - .L_112)


	//   ....[0]....
.L_112:
        /*006c*/ 	.word	0x00000160


	//----- nvinfo : EIATTR_CBANK_PARAM_SIZE
	.align		4
.L_113:
        /*0070*/ 	.byte	0x03, 0x19
        /*0072*/ 	.short	0x0020


	//----- nvinfo : EIATTR_PARAM_CBANK
	.align		4
        /*0074*/ 	.byte	0x04, 0x0a
        /*0076*/ 	.short	(.L_115 - .L_114)
	.align		4
.L_114:
        /*0078*/ 	.word	index@(.nv.constant0._Z13cudaMatrixAddPfS_S_ii)
        /*007c*/ 	.short	0x0380
        /*007e*/ 	.short	0x0020


	//----- nvinfo : EIATTR_SW_WAR
	.align		4
.L_115:
        /*0080*/ 	.byte	0x04, 0x36
        /*0082*/ 	.short	(.L_117 - .L_116)
.L_116:
        /*0084*/ 	.word	0x00000008
.L_117:


//--------------------- .nv.callgraph             --------------------------
	.section	.nv.callgraph,"",@"SHT_CUDA_CALLGRAPH"
	.align	4
	.sectionentsize	8
	.align		4
        /*0000*/ 	.word	0x00000000
	.align		4
        /*0004*/ 	.word	0xffffffff
	.align		4
        /*0008*/ 	.word	0x00000000
	.align		4
        /*000c*/ 	.word	0xfffffffe
	.align		4
        /*0010*/ 	.word	0x00000000
	.align		4
        /*0014*/ 	.word	0xfffffffd
	.align		4
        /*0018*/ 	.word	0x00000000
	.align		4
        /*001c*/ 	.word	0xfffffffc


//--------------------- .text._Z11cudaFlatteniiPfS_ --------------------------
	.section	.text._Z11cudaFlatteniiPfS_,"ax",@progbits
	.align	128
        .global         _Z11cudaFlatteniiPfS_
        .type           _Z11cudaFlatteniiPfS_,@function
        .size           _Z11cudaFlatteniiPfS_,(.L_x_22 - _Z11cudaFlatteniiPfS_)
        .other          _Z11cudaFlatteniiPfS_,@"STO_CUDA_ENTRY STV_DEFAULT"
_Z11cudaFlatteniiPfS_:
.text._Z11cudaFlatteniiPfS_:
[----:B------:R-:W-:Y:S08]  /*0000*/  LDC R1, c[0x0][0x37c] ;  /* 0x0000df00ff017b82 */ /* 0x000ff00000000800 */
[----:B------:R-:W0:Y:S02]  /*0010*/  LDC R2, c[0x0][0x380] ;  /* 0x0000e000ff027b82 */ /* 0x000e240000000800 */
[----:B0-----:R-:W-:-:S13]  /*0020*/  ISETP.GE.AND P0, PT, R2, 0x1, PT ;  /* 0x000000010200780c */ /* 0x001fda0003f06270 */
[----:B------:R-:W-:Y:S05]  /*0030*/  @!P0 EXIT ;  /* 0x000000000000894d */ /* 0x000fea0003800000 */
[----:B------:R-:W0:Y:S02]  /*0040*/  LDC R3, c[0x0][0x384] ;  /* 0x0000e100ff037b82 */ /* 0x000e240000000800 */
[----:B0-----:R-:W-:-:S13]  /*0050*/  ISETP.GE.AND P0, PT, R3, 0x1, PT ;  /* 0x000000010300780c */ /* 0x001fda0003f06270 */
[----:B------:R-:W-:Y:S05]  /*0060*/  @!P0 EXIT ;  /* 0x000000000000894d */ /* 0x000fea0003800000 */
[----:B------:R-:W0:Y:S01]  /*0070*/  S2R R0, SR_CTAID.Z ;  /* 0x0000000000007919 */ /* 0x000e220000002700 */
[----:B------:R-:W1:Y:S01]  /*0080*/  S2UR UR5, SR_CTAID.X ;  /* 0x00000000000579c3 */ /* 0x000e620000002500 */
[----:B------:R-:W2:Y:S01]  /*0090*/  LDCU.64 UR8, c[0x0][0x388] ;  /* 0x00007100ff0877ac */ /* 0x000ea20008000a00 */
[C---:B------:R-:W-:Y:S02]  /*00a0*/  LOP3.LUT R8, R3.reuse, 0xf, RZ, 0xc0, !PT ;  /* 0x0000000f03087812 */ /* 0x040fe400078ec0ff */
[----:B------:R-:W-:Y:S01]  /*00b0*/  LOP3.LUT R10, R3, 0x7, RZ, 0xc0, !PT ;  /* 0x00000007030a7812 */ /* 0x000fe200078ec0ff */
[----:B------:R-:W3:Y:S03]  /*00c0*/  LDCU.64 UR10, c[0x0][0x390] ;  /* 0x00007200ff0a77ac */ /* 0x000ee60008000a00 */
[----:B------:R-:W0:Y:S01]  /*00d0*/  S2UR UR4, SR_CTAID.Y ;  /* 0x00000000000479c3 */ /* 0x000e220000002600 */
[----:B------:R-:W-:Y:S01]  /*00e0*/  VIADD R6, R10, 0xffffffff ;  /* 0xffffffff0a067836 */ /* 0x000fe20000000000 */
[----:B------:R-:W4:Y:S01]  /*00f0*/  LDCU.64 UR6, c[0x0][0x358] ;  /* 0x00006b00ff0677ac */ /* 0x000f220008000a00 */
[----:B-1----:R-:W-:-:S04]  /*0100*/  IMAD R2, R2, UR5, RZ ;  /* 0x0000000502027c24 */ /* 0x002fc8000f8e02ff */
[----:B------:R-:W-:Y:S02]  /*0110*/  IMAD R5, R2, R3, RZ ;  /* 0x0000000302057224 */ /* 0x000fe400078e02ff */
[----:B------:R-:W-:Y:S02]  /*0120*/  VIADD R2, R8, 0xffffffff ;  /* 0xffffffff08027836 */ /* 0x000fe40000000000 */
[----:B0-----:R-:W-:Y:S01]  /*0130*/  IMAD R0, R3, UR4, R0 ;  /* 0x0000000403007c24 */ /* 0x001fe2000f8e0200 */
[----:B------:R-:W-:Y:S02]  /*0140*/  UMOV UR4, URZ ;  /* 0x000000ff00047c82 */ /* 0x000fe40008000000 */
[----:B------:R-:W-:Y:S02]  /*0150*/  ISETP.GE.U32.AND P1, PT, R2, 0x7, PT ;  /* 0x000000070200780c */ /* 0x000fe40003f26070 */
[----:B------:R-:W-:-:S05]  /*0160*/  IADD3 R0, P0, PT, R5, R0, RZ ;  /* 0x0000000005007210 */ /* 0x000fca0007f1e0ff */
[----:B------:R-:W-:Y:S01]  /*0170*/  IMAD.X R5, RZ, RZ, RZ, P0 ;  /* 0x000000ffff057224 */ /* 0x000fe200000e06ff */
[----:B------:R-:W-:Y:S01]  /*0180*/  ISETP.GE.U32.AND P0, PT, R6, 0x3, PT ;  /* 0x000000030600780c */ /* 0x000fe20003f06070 */
[----:B------:R-:W-:-:S03]  /*0190*/  IMAD.SHL.U32 R4, R0, 0x4, RZ ;  /* 0x0000000400047824 */ /* 0x000fc600078e00ff */
[----:B------:R-:W-:Y:S02]  /*01a0*/  SHF.L.U64.HI R5, R0, 0x2, R5 ;  /* 0x0000000200057819 */ /* 0x000fe40000010205 */
[C---:B--2---:R-:W-:Y:S02]  /*01b0*/  IADD3 R2, P2, PT, R4.reuse, UR8, RZ ;  /* 0x0000000804027c10 */ /* 0x044fe4000ff5e0ff */
[----:B------:R-:W-:Y:S02]  /*01c0*/  LOP3.LUT R0, R3, 0x7ffffff0, RZ, 0xc0, !PT ;  /* 0x7ffffff003007812 */ /* 0x000fe400078ec0ff */
[----:B---3--:R-:W-:Y:S02]  /*01d0*/  IADD3 R4, P3, PT, R4, UR10, RZ ;  /* 0x0000000a04047c10 */ /* 0x008fe4000ff7e0ff */
[C---:B------:R-:W-:Y:S01]  /*01e0*/  IADD3.X R3, PT, PT, R5.reuse, UR9, RZ, P2, !PT ;  /* 0x0000000905037c10 */ /* 0x040fe200097fe4ff */
[----:B------:R-:W-:Y:S01]  /*01f0*/  IMAD.MOV R6, RZ, RZ, -R0 ;  /* 0x000000ffff067224 */ /* 0x000fe200078e0a00 */
[----:B----4-:R-:W-:-:S09]  /*0200*/  IADD3.X R5, PT, PT, R5, UR11, RZ, P3, !PT ;  /* 0x0000000b05057c10 */ /* 0x010fd20009ffe4ff */
.L_x_5:
[----:B0-----:R-:W0:Y:S01]  /*0210*/  LDCU.64 UR8, c[0x0][0x380] ;  /* 0x00007000ff0877ac */ /* 0x001e220008000a00 */
[----:B------:R-:W-:Y:S01]  /*0220*/  ISETP.NE.AND P3, PT, R8, RZ, PT ;  /* 0x000000ff0800720c */ /* 0x000fe20003f65270 */
[----:B------:R-:W-:Y:S02]  /*0230*/  UIADD3 UR4, UPT, UPT, UR4, 0x1, URZ ;  /* 0x0000000104047890 */ /* 0x000fe4000fffe0ff */
[----:B0-----:R-:W-:Y:S02]  /*0240*/  UISETP.GE.U32.AND UP1, UPT, UR9, 0x10, UPT ;  /* 0x000000100900788c */ /* 0x001fe4000bf26070 */
[----:B------:R-:W-:-:S07]  /*0250*/  UISETP.NE.AND UP0, UPT, UR4, UR8, UPT ;  /* 0x000000080400728c */ /* 0x000fce000bf05270 */
[----:B-1234-:R-:W-:Y:S05]  /*0260*/  BRA.U !UP1, `(.L_x_0) ;  /* 0x0000000109287547 */ /* 0x01efea000b800000 */
[----:B------:R0:W5:Y:S01]  /*0270*/  LDG.E R7, desc[UR6][R2.64] ;  /* 0x0000000602077981 */ /* 0x000162000c1e1900 */
[----:B------:R-:W-:-:S07]  /*0280*/  IMAD.MOV.U32 R0, RZ, RZ, R6 ;  /* 0x000000ffff007224 */ /* 0x000fce00078e0006 */
.L_x_1:
[----:B-----5:R1:W-:Y:S04]  /*0290*/  STG.E desc[UR6][R4.64], R7 ;  /* 0x0000000704007986 */ /* 0x0203e8000c101906 */
[----:B--2---:R-:W2:Y:S01]  /*02a0*/  LDG.E R9, desc[UR6][R2.64] ;  /* 0x0000000602097981 */ /* 0x004ea2000c1e1900 */
[----:B------:R-:W-:-:S05]  /*02b0*/  VIADD R0, R0, 0x10 ;  /* 0x0000001000007836 */ /* 0x000fca0000000000 */
[----:B------:R-:W-:Y:S01]  /*02c0*/  ISETP.NE.AND P2, PT, R0, RZ, PT ;  /* 0x000000ff0000720c */ /* 0x000fe20003f45270 */
[----:B--2---:R2:W-:Y:S04]  /*02d0*/  STG.E desc[UR6][R4.64], R9 ;  /* 0x0000000904007986 */ /* 0x0045e8000c101906 */
[----:B-1----:R-:W3:Y:S04]  /*02e0*/  LDG.E R7, desc[UR6][R2.64] ;  /* 0x0000000602077981 */ /* 0x002ee8000c1e1900 */
[----:B---3--:R2:W-:Y:S04]  /*02f0*/  STG.E desc[UR6][R4.64], R7 ;  /* 0x0000000704007986 */ /* 0x0085e8000c101906 */
[----:B------:R-:W-:Y:S05]  /*0300*/  @P2 BRA `(.L_x_1) ;  /* 0xfffffffc00e02947 */ /* 0x000fea000383ffff */
.L_x_0:
[----:B------:R-:W-:Y:S05]  /*0310*/  @!P3 BRA `(.L_x_2) ;  /* 0x000000000030b947 */ /* 0x000fea0003800000 */
[----:B------:R-:W-:Y:S01]  /*0320*/  ISETP.NE.AND P2, PT, R10, RZ, PT ;  /* 0x000000ff0a00720c */ /* 0x000fe20003f45270 */
[----:B------:R-:W-:-:S12]  /*0330*/  @!P1 BRA `(.L_x_3) ;  /* 0x0000000000089947 */ /* 0x000fd80003800000 */
[----:B--2---:R-:W2:Y:S04]  /*0340*/  LDG.E R7, desc[UR6][R2.64] ;  /* 0x0000000602077981 */ /* 0x004ea8000c1e1900 */
[----:B--2---:R1:W-:Y:S02]  /*0350*/  STG.E desc[UR6][R4.64], R7 ;  /* 0x0000000704007986 */ /* 0x0043e4000c101906 */
.L_x_3:
[----:B------:R-:W-:Y:S05]  /*0360*/  @!P2 BRA `(.L_x_2) ;  /* 0x00000000001ca947 */ /* 0x000fea0003800000 */
[----:B------:R-:W-:Y:S01]  /*0370*/  ULOP3.LUT UP1, URZ, UR9, 0x3, URZ, 0xc0, !UPT ;  /* 0x0000000309ff7892 */ /* 0x000fe2000f82c0ff */
[----:B------:R-:W-:Y:S10]  /*0380*/  @!P0 BRA `(.L_x_4) ;  /* 0x0000000000088947 */ /* 0x000ff40003800000 */
[----:B-12---:R-:W2:Y:S04]  /*0390*/  LDG.E R7, desc[UR6][R2.64] ;  /* 0x0000000602077981 */ /* 0x006ea8000c1e1900 */
[----:B--2---:R3:W-:Y:S02]  /*03a0*/  STG.E desc[UR6][R4.64], R7 ;  /* 0x0000000704007986 */ /* 0x0047e4000c101906 */
.L_x_4:
[----:B------:R-:W-:Y:S05]  /*03b0*/  BRA.U !UP1, `(.L_x_2) ;  /* 0x0000000109087547 */ /* 0x000fea000b800000 */
[----:B-123--:R-:W2:Y:S04]  /*03c0*/  LDG.E R7, desc[UR6][R2.64] ;  /* 0x0000000602077981 */ /* 0x00eea8000c1e1900 */
[----:B--2---:R4:W-:Y:S02]  /*03d0*/  STG.E desc[UR6][R4.64], R7 ;  /* 0x0000000704007986 */ /* 0x0049e4000c101906 */
.L_x_2:
[----:B------:R-:W-:Y:S05]  /*03e0*/  BRA.U UP0, `(.L_x_5) ;  /* 0xfffffffd00887547 */ /* 0x000fea000b83ffff */
[----:B------:R-:W-:Y:S05]  /*03f0*/  EXIT ;  /* 0x000000000000794d */ /* 0x000fea0003800000 */
.L_x_6:
[----:B------:R-:W-:-:S00]  /*0400*/  BRA `(.L_x_6) ;  /* 0xfffffffc00fc7947 */ /* 0x000fc0000383ffff */
[----:B------:R-:W-:-:S00]  /*0410*/  NOP ;  /* 0x0000000000007918 */ /* 0x000fc00000000000 */
        /* <DEDUP_REMOVED lines=14> */
.L_x_22:


//--------------------- .text._Z17cudaMatrixSubSampPfS_iii --------------------------
	.section	.text._Z17cudaMatrixSubSampPfS_iii,"ax",@progbits
	.align	128
        .global         _Z17cudaMatrixSubSampPfS_iii
        .type           _Z17cudaMatrixSubSampPfS_iii,@function
        .size           _Z17cudaMatrixSubSampPfS_iii,(.L_x_23 - _Z17cudaMatrixSubSampPfS_iii)
        .other          _Z17cudaMatrixSubSampPfS_iii,@"STO_CUDA_ENTRY STV_DEFAULT"
_Z17cudaMatrixSubSampPfS_iii:
.text._Z17cudaMatrixSubSampPfS_iii:
[----:B------:R-:W-:Y:S08]  /*0000*/  LDC R1, c[0x0][0x37c] ;  /* 0x0000df00ff017b82 */ /* 0x000ff00000000800 */
[----:B------:R-:W0:Y:S01]  /*0010*/  S2UR UR11, SR_CTAID.X ;  /* 0x00000000000b79c3 */ /* 0x000e220000002500 */
[----:B------:R-:W0:Y:S01]  /*0020*/  LDCU UR17, c[0x0][0x394] ;  /* 0x00007280ff1177ac */ /* 0x000e220008000800 */
[----:B------:R-:W1:Y:S06]  /*0030*/  LDCU.128 UR4, c[0x0][0x380] ;  /* 0x00007000ff0477ac */ /* 0x000e6c0008000c00 */
[----:B------:R-:W2:Y:S01]  /*0040*/  S2UR UR12, SR_CTAID.Y ;  /* 0x00000000000c79c3 */ /* 0x000ea20000002600 */
[----:B------:R-:W3:Y:S07]  /*0050*/  LDCU.64 UR18, c[0x0][0x358] ;  /* 0x00006b00ff1277ac */ /* 0x000eee0008000a00 */
[----:B------:R-:W4:Y:S01]  /*0060*/  S2UR UR13, SR_CTAID.Z ;  /* 0x00000000000d79c3 */ /* 0x000f220000002700 */
[----:B0-----:R-:W-:-:S04]  /*0070*/  UIMAD UR8, UR11, UR17, URZ ;  /* 0x000000110b0872a4 */ /* 0x001fc8000f8e02ff */
[----:B------:R-:W-:Y:S02]  /*0080*/  UIMAD UR9, UR8, UR17, URZ ;  /* 0x00000011080972a4 */ /* 0x000fe4000f8e02ff */
[----:B--2---:R-:W-:Y:S02]  /*0090*/  UIMAD UR10, UR12, UR17, URZ ;  /* 0x000000110c0a72a4 */ /* 0x004fe4000f8e02ff */
[----:B------:R-:W-:Y:S02]  /*00a0*/  USHF.R.S32.HI UR14, URZ, 0x1f, UR9 ;  /* 0x0000001fff0e7899 */ /* 0x000fe40008011409 */
[----:B------:R-:W-:Y:S02]  /*00b0*/  USHF.L.U32 UR10, UR10, 0x1, URZ ;  /* 0x000000010a0a7899 */ /* 0x000fe400080006ff */
[----:B----4-:R-:W-:Y:S02]  /*00c0*/  USHF.L.U32 UR8, UR13, 0x1, URZ ;  /* 0x000000010d087899 */ /* 0x010fe400080006ff */
[----:B------:R-:W-:-:S02]  /*00d0*/  USHF.R.S32.HI UR15, URZ, 0x1f, UR10 ;  /* 0x0000001fff0f7899 */ /* 0x000fc4000801140a */
[----:B------:R-:W-:Y:S02]  /*00e0*/  UIADD3 UR16, UP0, UP1, UR8, UR10, UR9 ;  /* 0x0000000a08107290 */ /* 0x000fe4000f91e009 */
[----:B------:R-:W-:Y:S02]  /*00f0*/  UIADD3 UR10, UPT, UPT, UR10, UR17, URZ ;  /* 0x000000110a0a7290 */ /* 0x000fe4000fffe0ff */
[----:B------:R-:W-:Y:S02]  /*0100*/  UIADD3.X UR17, UPT, UPT, URZ, UR15, UR14, UP0, UP1 ;  /* 0x0000000fff117290 */ /* 0x000fe400087e240e */
[----:B-1----:R-:W-:Y:S02]  /*0110*/  ULEA UR20, UP2, UR16, UR4, 0x2 ;  /* 0x0000000410147291 */ /* 0x002fe4000f8410ff */
[----:B------:R-:W-:Y:S02]  /*0120*/  USHF.R.S32.HI UR15, URZ, 0x1f, UR10 ;  /* 0x0000001fff0f7899 */ /* 0x000fe4000801140a */
[----:B------:R-:W-:-:S02]  /*0130*/  UIADD3 UR8, UP0, UP1, UR8, UR10, UR9 ;  /* 0x0000000a08087290 */ /* 0x000fc4000f91e009 */
[----:B------:R-:W-:Y:S01]  /*0140*/  ULEA.HI.X UR17, UR16, UR5, UR17, 0x2, UP2 ;  /* 0x0000000510117291 */ /* 0x000fe200090f1411 */
[----:B------:R-:W-:Y:S01]  /*0150*/  MOV R2, UR20 ;  /* 0x0000001400027c02 */ /* 0x000fe20008000f00 */
[----:B------:R-:W-:Y:S02]  /*0160*/  ULEA UR4, UP2, UR8, UR4, 0x2 ;  /* 0x0000000408047291 */ /* 0x000fe4000f8410ff */
[----:B------:R-:W-:Y:S02]  /*0170*/  UIADD3.X UR15, UPT, UPT, URZ, UR15, UR14, UP0, UP1 ;  /* 0x0000000fff0f7290 */ /* 0x000fe400087e240e */
[----:B------:R-:W-:Y:S02]  /*0180*/  MOV R3, UR17 ;  /* 0x0000001100037c02 */ /* 0x000fe40008000f00 */
[----:B------:R-:W-:Y:S01]  /*0190*/  ULEA.HI.X UR15, UR8, UR5, UR15, 0x2, UP2 ;  /* 0x00000005080f7291 */ /* 0x000fe200090f140f */
[----:B------:R-:W-:Y:S01]  /*01a0*/  MOV R4, UR4 ;  /* 0x0000000400047c02 */ /* 0x000fe20008000f00 */
[----:B------:R-:W0:Y:S01]  /*01b0*/  LDCU UR8, c[0x0][0x398] ;  /* 0x00007300ff0877ac */ /* 0x000e220008000800 */
[----:B---3--:R-:W2:Y:S03]  /*01c0*/  LDG.E R0, desc[UR18][R2.64] ;  /* 0x0000001202007981 */ /* 0x008ea6000c1e1900 */
[----:B------:R-:W-:Y:S01]  /*01d0*/  MOV R5, UR15 ;  /* 0x0000000f00057c02 */ /* 0x000fe20008000f00 */
[----:B------:R1:W3:Y:S04]  /*01e0*/  LDG.E R7, desc[UR18][R2.64+0x4] ;  /* 0x0000041202077981 */ /* 0x0002e8000c1e1900 */
[----:B------:R-:W4:Y:S04]  /*01f0*/  LDG.E R9, desc[UR18][R4.64] ;  /* 0x0000001204097981 */ /* 0x000f28000c1e1900 */
[----:B------:R5:W4:Y:S01]  /*0200*/  LDG.E R11, desc[UR18][R4.64+0x4] ;  /* 0x00000412040b7981 */ /* 0x000b22000c1e1900 */
[----:B-1----:R-:W-:Y:S01]  /*0210*/  HFMA2 R3, -RZ, RZ, 1.875, 0 ;  /* 0x3f800000ff037431 */ /* 0x002fe200000001ff */
[----:B0-----:R-:W-:-:S02]  /*0220*/  UIMAD UR4, UR11, UR8, URZ ;  /* 0x000000080b0472a4 */ /* 0x001fc4000f8e02ff */
[----:B------:R-:W-:Y:S02]  /*0230*/  UIMAD UR5, UR12, UR8, URZ ;  /* 0x000000080c0572a4 */ /* 0x000fe4000f8e02ff */
[----:B------:R-:W-:Y:S01]  /*0240*/  UIMAD UR4, UR4, UR8, URZ ;  /* 0x00000008040472a4 */ /* 0x000fe2000f8e02ff */
[----:B-----5:R-:W-:Y:S01]  /*0250*/  MOV R4, 0x3c80f082 ;  /* 0x3c80f08200047802 */ /* 0x020fe20000000f00 */
[----:B------:R-:W-:Y:S02]  /*0260*/  USHF.R.S32.HI UR8, URZ, 0x1f, UR5 ;  /* 0x0000001fff087899 */ /* 0x000fe40008011405 */
[----:B------:R-:W-:Y:S02]  /*0270*/  UIADD3 UR5, UP0, UP1, UR4, UR5, UR13 ;  /* 0x0000000504057290 */ /* 0x000fe4000f91e00d */
[----:B------:R-:W-:Y:S02]  /*0280*/  USHF.R.S32.HI UR4, URZ, 0x1f, UR4 ;  /* 0x0000001fff047899 */ /* 0x000fe40008011404 */
[----:B------:R-:W-:-:S02]  /*0290*/  ULEA UR6, UP2, UR5, UR6, 0x2 ;  /* 0x0000000605067291 */ /* 0x000fc4000f8410ff */
[----:B------:R-:W-:-:S04]  /*02a0*/  UIADD3.X UR4, UPT, UPT, UR4, UR8, URZ, UP0, UP1 ;  /* 0x0000000804047290 */ /* 0x000fc800087e24ff */
[----:B------:R-:W-:Y:S01]  /*02b0*/  ULEA.HI.X UR7, UR5, UR7, UR4, 0x2, UP2 ;  /* 0x0000000705077291 */ /* 0x000fe200090f1404 */
[----:B--2---:R-:W-:-:S04]  /*02c0*/  FADD R0, RZ, R0 ;  /* 0x00000000ff007221 */ /* 0x004fc80000000000 */
[----:B---3--:R-:W-:-:S04]  /*02d0*/  FADD R0, R0, R7 ;  /* 0x0000000700007221 */ /* 0x008fc80000000000 */
[----:B----4-:R-:W-:-:S04]  /*02e0*/  FADD R0, R0, R9 ;  /* 0x0000000900007221 */ /* 0x010fc80000000000 */
[----:B------:R-:W-:-:S04]  /*02f0*/  FADD R0, R0, R11 ;  /* 0x0000000b00007221 */ /* 0x000fc80000000000 */
[----:B------:R-:W-:-:S04]  /*0300*/  FMUL R6, R0, 0.25 ;  /* 0x3e80000000067820 */ /* 0x000fc80000400000 */
[C---:B------:R-:W-:Y:S01]  /*0310*/  FMUL R0, |R6|.reuse, 2.8853900432586669922 ;  /* 0x4038aa3b06007820 */ /* 0x040fe20000400200 */
[C---:B------:R-:W-:Y:S01]  /*0320*/  FMUL R7, R6.reuse, R6 ;  /* 0x0000000606077220 */ /* 0x040fe20000400000 */
[C---:B------:R-:W-:Y:S02]  /*0330*/  FSETP.GE.AND P0, PT, |R6|.reuse, 9.010913848876953125, PT ;  /* 0x41102cb40600780b */ /* 0x040fe40003f06200 */
[----:B------:R-:W-:Y:S02]  /*0340*/  FSETP.GE.AND P1, PT, |R6|, 0.60000002384185791016, PT ;  /* 0x3f19999a0600780b */ /* 0x000fe40003f26200 */
[----:B------:R-:W0:Y:S02]  /*0350*/  MUFU.EX2 R0, R0 ;  /* 0x0000000000007308 */ /* 0x000e240000000800 */
[----:B0-----:R-:W-:-:S06]  /*0360*/  FADD R2, R0, 1 ;  /* 0x3f80000000027421 */ /* 0x001fcc0000000000 */
[----:B------:R-:W0:Y:S02]  /*0370*/  MUFU.RCP R2, R2 ;  /* 0x0000000200027308 */ /* 0x000e240000001000 */
[----:B0-----:R-:W-:Y:S01]  /*0380*/  FFMA R0, R2, -2, R3 ;  /* 0xc000000002007823 */ /* 0x001fe20000000003 */
[----:B------:R-:W-:-:S04]  /*0390*/  FFMA R2, R7, R4, -0.052303962409496307373 ;  /* 0xbd563cae07027423 */ /* 0x000fc80000000004 */
[----:B------:R-:W-:Y:S01]  /*03a0*/  FFMA R2, R7, R2, 0.1331529766321182251 ;  /* 0x3e08594107027423 */ /* 0x000fe20000000002 */
[----:B------:R-:W-:-:S03]  /*03b0*/  FSEL R3, R0, 1, !P0 ;  /* 0x3f80000000037808 */ /* 0x000fc60004000000 */
[----:B------:R-:W-:Y:S01]  /*03c0*/  FFMA R0, R7, R2, -0.33332768082618713379 ;  /* 0xbeaaa9ed07007423 */ /* 0x000fe20000000002 */
[----:B------:R-:W-:Y:S02]  /*03d0*/  LOP3.LUT R5, R3, 0x80000000, R6, 0xb8, !PT ;  /* 0x8000000003057812 */ /* 0x000fe400078eb806 */
[----:B------:R-:W-:Y:S01]  /*03e0*/  MOV R2, UR6 ;  /* 0x0000000600027c02 */ /* 0x000fe20008000f00 */
[----:B------:R-:W-:Y:S01]  /*03f0*/  FFMA R7, R7, R0, RZ ;  /* 0x0000000007077223 */ /* 0x000fe200000000ff */
[----:B------:R-:W-:-:S03]  /*0400*/  MOV R3, UR7 ;  /* 0x0000000700037c02 */ /* 0x000fc60008000f00 */
[----:B------:R-:W-:-:S05]  /*0410*/  @!P1 FFMA R5, R6, R7, R6 ;  /* 0x0000000706059223 */ /* 0x000fca0000000006 */
[----:B------:R-:W-:Y:S01]  /*0420*/  STG.E desc[UR18][R2.64], R5 ;  /* 0x0000000502007986 */ /* 0x000fe2000c101912 */
[----:B------:R-:W-:Y:S05]  /*0430*/  EXIT ;  /* 0x000000000000794d */ /* 0x000fea0003800000 */
.L_x_7:
        /* <DEDUP_REMOVED lines=12> */
.L_x_23:


//--------------------- .text._Z14cudaMatrixConvPfS_S_iii --------------------------
	.section	.text._Z14cudaMatrixConvPfS_S_iii,"ax",@progbits
	.align	128
        .global         _Z14cudaMatrixConvPfS_S_iii
        .type           _Z14cudaMatrixConvPfS_S_iii,@function
        .size           _Z14cudaMatrixConvPfS_S_iii,(.L_x_24 - _Z14cudaMatrixConvPfS_S_iii)
        .other          _Z14cudaMatrixConvPfS_S_iii,@"STO_CUDA_ENTRY STV_DEFAULT"
_Z14cudaMatrixConvPfS_S_iii:
.text._Z14cudaMatrixConvPfS_S_iii:
[----:B------:R-:W-:Y:S01]  /*0000*/  LDC R1, c[0x0][0x37c] ;  /* 0x0000df00ff017b82 */ /* 0x000fe20000000800 */
[----:B------:R-:W0:Y:S07]  /*0010*/  LDCU UR13, c[0x0][0x3a0] ;  /* 0x00007400ff0d77ac */ /* 0x000e2e0008000800 */
[----:B------:R-:W1:Y:S01]  /*0020*/  S2UR UR12, SR_CTAID.X ;  /* 0x00000000000c79c3 */ /* 0x000e620000002500 */
[----:B------:R-:W-:Y:S01]  /*0030*/  HFMA2 R0, -RZ, RZ, 0, 0 ;  /* 0x00000000ff007431 */ /* 0x000fe200000001ff */
[----:B------:R-:W2:Y:S06]  /*0040*/  LDCU.64 UR20, c[0x0][0x358] ;  /* 0x00006b00ff1477ac */ /* 0x000eac0008000a00 */
[----:B------:R-:W3:Y:S08]  /*0050*/  S2UR UR7, SR_CTAID.Y ;  /* 0x00000000000779c3 */ /* 0x000ef00000002600 */
[----:B------:R-:W4:Y:S01]  /*0060*/  S2UR UR6, SR_CTAID.Z ;  /* 0x00000000000679c3 */ /* 0x000f220000002700 */
[----:B0-----:R-:W-:-:S09]  /*0070*/  UISETP.GE.AND UP0, UPT, UR13, 0x1, UPT ;  /* 0x000000010d00788c */ /* 0x001fd2000bf06270 */
[----:B-12---:R-:W-:Y:S05]  /*0080*/  BRA.U !UP0, `(.L_x_8) ;  /* 0x0000000908707547 */ /* 0x006fea000b800000 */
[----:B------:R-:W-:Y:S01]  /*0090*/  UIMAD UR15, UR12, UR13, URZ ;  /* 0x0000000d0c0f72a4 */ /* 0x000fe2000f8e02ff */
[----:B------:R-:W-:Y:S01]  /*00a0*/  MOV R0, RZ ;  /* 0x000000ff00007202 */ /* 0x000fe20000000f00 */
[----:B------:R-:W-:Y:S02]  /*00b0*/  ULOP3.LUT UR14, UR13, 0x7ffffff8, URZ, 0xc0, !UPT ;  /* 0x7ffffff80d0e7892 */ /* 0x000fe4000f8ec0ff */
[----:B------:R-:W-:Y:S02]  /*00c0*/  ULOP3.LUT UR28, UR13, 0x7, URZ, 0xc0, !UPT ;  /* 0x000000070d1c7892 */ /* 0x000fe4000f8ec0ff */
[----:B------:R-:W-:Y:S02]  /*00d0*/  ULOP3.LUT UR29, UR13, 0x3, URZ, 0xc0, !UPT ;  /* 0x000000030d1d7892 */ /* 0x000fe4000f8ec0ff */
[----:B------:R-:W-:Y:S02]  /*00e0*/  UIMAD UR15, UR15, UR13, URZ ;  /* 0x0000000d0f0f72a4 */ /* 0x000fe4000f8e02ff */
[----:B------:R-:W-:Y:S01]  /*00f0*/  UIADD3 UR16, UPT, UPT, -UR14, URZ, URZ ;  /* 0x000000ff0e107290 */ /* 0x000fe2000fffe1ff */
[----:B------:R-:W-:-:S11]  /*0100*/  UMOV UR4, URZ ;  /* 0x000000ff00047c82 */ /* 0x000fd60008000000 */
.L_x_14:
[----:B------:R-:W0:Y:S01]  /*0110*/  LDCU UR13, c[0x0][0x3a0] ;  /* 0x00007400ff0d77ac */ /* 0x000e220008000800 */
[----:B------:R-:W1:Y:S01]  /*0120*/  LDCU UR8, c[0x0][0x39c] ;  /* 0x00007380ff0877ac */ /* 0x000e620008000800 */
[----:B---3--:R-:W-:Y:S02]  /*0130*/  UIADD3 UR5, UPT, UPT, UR7, UR4, URZ ;  /* 0x0000000407057290 */ /* 0x008fe4000fffe0ff */
[----:B0-----:R-:W-:Y:S02]  /*0140*/  UISETP.GE.U32.AND UP1, UPT, UR13, 0x8, UPT ;  /* 0x000000080d00788c */ /* 0x001fe4000bf26070 */
[----:B------:R-:W-:Y:S02]  /*0150*/  UIMAD UR27, UR4, UR13, UR15 ;  /* 0x0000000d041b72a4 */ /* 0x000fe4000f8e020f */
[----:B-1----:R-:W-:Y:S02]  /*0160*/  UIMAD UR26, UR5, UR8, URZ ;  /* 0x00000008051a72a4 */ /* 0x002fe4000f8e02ff */
[----:B------:R-:W-:-:S02]  /*0170*/  UIADD3 UR4, UPT, UPT, UR4, 0x1, URZ ;  /* 0x0000000104047890 */ /* 0x000fc4000fffe0ff */
[----:B------:R-:W-:Y:S02]  /*0180*/  USHF.R.S32.HI UR17, URZ, 0x1f, UR26 ;  /* 0x0000001fff117899 */ /* 0x000fe4000801141a */
[----:B------:R-:W-:Y:S01]  /*0190*/  UISETP.NE.AND UP0, UPT, UR4, UR13, UPT ;  /* 0x0000000d0400728c */ /* 0x000fe2000bf05270 */
[----:B------:R-:W-:Y:S01]  /*01a0*/  UMOV UR5, URZ ;  /* 0x000000ff00057c82 */ /* 0x000fe20008000000 */
[----:B------:R-:W-:Y:S09]  /*01b0*/  BRA.U !UP1, `(.L_x_9) ;  /* 0x0000000109c07547 */ /* 0x000ff2000b800000 */
[----:B------:R-:W0:Y:S01]  /*01c0*/  LDCU.128 UR8, c[0x0][0x380] ;  /* 0x00007000ff0877ac */ /* 0x000e220008000c00 */
[----:B----4-:R-:W-:-:S04]  /*01d0*/  UIADD3 UR19, UP1, UPT, UR26, UR6, URZ ;  /* 0x000000061a137290 */ /* 0x010fc8000ff3e0ff */
[----:B0-----:R-:W-:Y:S02]  /*01e0*/  ULEA UR18, UP2, UR19, UR8, 0x2 ;  /* 0x0000000813127291 */ /* 0x001fe4000f8410ff */
[----:B------:R-:W-:Y:S02]  /*01f0*/  UIADD3.X UR8, UPT, UPT, URZ, UR17, URZ, UP1, !UPT ;  /* 0x00000011ff087290 */ /* 0x000fe40008ffe4ff */
[----:B------:R-:W-:Y:S02]  /*0200*/  ULEA UR5, UP1, UR27, UR10, 0x2 ;  /* 0x0000000a1b057291 */ /* 0x000fe4000f8210ff */
[----:B------:R-:W-:Y:S02]  /*0210*/  ULEA.HI.X UR10, UR19, UR9, UR8, 0x2, UP2 ;  /* 0x00000009130a7291 */ /* 0x000fe400090f1408 */
[----:B------:R-:W-:Y:S02]  /*0220*/  ULEA.HI.X UR8, UR27, UR11, URZ, 0x2, UP1 ;  /* 0x0000000b1b087291 */ /* 0x000fe400088f14ff */
[----:B------:R-:W-:-:S02]  /*0230*/  UIADD3 UR9, UP1, UPT, UR18, 0x10, URZ ;  /* 0x0000001012097890 */ /* 0x000fc4000ff3e0ff */
[----:B------:R-:W-:Y:S02]  /*0240*/  UIADD3 UR5, UP2, UPT, UR5, 0x10, URZ ;  /* 0x0000001005057890 */ /* 0x000fe4000ff5e0ff */
[----:B------:R-:W-:Y:S02]  /*0250*/  UIADD3.X UR10, UPT, UPT, URZ, UR10, URZ, UP1, !UPT ;  /* 0x0000000aff0a7290 */ /* 0x000fe40008ffe4ff */
[----:B------:R-:W-:Y:S01]  /*0260*/  UIADD3.X UR8, UPT, UPT, URZ, UR8, URZ, UP2, !UPT ;  /* 0x00000008ff087290 */ /* 0x000fe200097fe4ff */
[----:B------:R-:W-:Y:S01]  /*0270*/  MOV R2, UR9 ;  /* 0x0000000900027c02 */ /* 0x000fe20008000f00 */
[----:B------:R-:W-:Y:S01]  /*0280*/  IMAD.U32 R4, RZ, RZ, UR5 ;  /* 0x00000005ff047e24 */ /* 0x000fe2000f8e00ff */
[----:B------:R-:W-:Y:S01]  /*0290*/  UMOV UR5, UR16 ;  /* 0x0000001000057c82 */ /* 0x000fe20008000000 */
[----:B------:R-:W-:Y:S02]  /*02a0*/  MOV R3, UR10 ;  /* 0x0000000a00037c02 */ /* 0x000fe40008000f00 */
[----:B------:R-:W-:-:S07]  /*02b0*/  MOV R5, UR8 ;  /* 0x0000000800057c02 */ /* 0x000fce0008000f00 */
.L_x_10:
[----:B------:R-:W2:Y:S04]  /*02c0*/  LDG.E R9, desc[UR20][R2.64+-0x10] ;  /* 0xfffff01402097981 */ /* 0x000ea8000c1e1900 */
[----:B------:R-:W2:Y:S04]  /*02d0*/  LDG.E R8, desc[UR20][R4.64+-0x10] ;  /* 0xfffff01404087981 */ /* 0x000ea8000c1e1900 */
[----:B------:R-:W3:Y:S04]  /*02e0*/  LDG.E R11, desc[UR20][R2.64+-0xc] ;  /* 0xfffff414020b7981 */ /* 0x000ee8000c1e1900 */
[----:B------:R-:W3:Y:S04]  /*02f0*/  LDG.E R10, desc[UR20][R4.64+-0xc] ;  /* 0xfffff414040a7981 */ /* 0x000ee8000c1e1900 */
[----:B------:R-:W4:Y:S04]  /*0300*/  LDG.E R13, desc[UR20][R2.64+-0x8] ;  /* 0xfffff814020d7981 */ /* 0x000f28000c1e1900 */
[----:B------:R-:W4:Y:S04]  /*0310*/  LDG.E R12, desc[UR20][R4.64+-0x8] ;  /* 0xfffff814040c7981 */ /* 0x000f28000c1e1900 */
[----:B------:R-:W5:Y:S04]  /*0320*/  LDG.E R15, desc[UR20][R2.64+-0x4] ;  /* 0xfffffc14020f7981 */ /* 0x000f68000c1e1900 */
[----:B------:R-:W5:Y:S04]  /*0330*/  LDG.E R14, desc[UR20][R4.64+-0x4] ;  /* 0xfffffc14040e7981 */ /* 0x000f68000c1e1900 */
[----:B------:R-:W5:Y:S04]  /*0340*/  LDG.E R17, desc[UR20][R2.64] ;  /* 0x0000001402117981 */ /* 0x000f68000c1e1900 */
[----:B------:R-:W5:Y:S04]  /*0350*/  LDG.E R16, desc[UR20][R4.64] ;  /* 0x0000001404107981 */ /* 0x000f68000c1e1900 */
[----:B------:R-:W5:Y:S04]  /*0360*/  LDG.E R19, desc[UR20][R2.64+0x4] ;  /* 0x0000041402137981 */ /* 0x000f68000c1e1900 */
[----:B------:R-:W5:Y:S04]  /*0370*/  LDG.E R18, desc[UR20][R4.64+0x4] ;  /* 0x0000041404127981 */ /* 0x000f68000c1e1900 */
[----:B------:R-:W5:Y:S04]  /*0380*/  LDG.E R21, desc[UR20][R2.64+0x8] ;  /* 0x0000081402157981 */ /* 0x000f68000c1e1900 */
[----:B------:R-:W5:Y:S04]  /*0390*/  LDG.E R20, desc[UR20][R4.64+0x8] ;  /* 0x0000081404147981 */ /* 0x000f68000c1e1900 */
[----:B------:R0:W5:Y:S04]  /*03a0*/  LDG.E R6, desc[UR20][R2.64+0xc] ;  /* 0x00000c1402067981 */ /* 0x000168000c1e1900 */
[----:B------:R1:W5:Y:S01]  /*03b0*/  LDG.E R7, desc[UR20][R4.64+0xc] ;  /* 0x00000c1404077981 */ /* 0x000362000c1e1900 */
[----:B------:R-:W-:-:S04]  /*03c0*/  UIADD3 UR5, UPT, UPT, UR5, 0x8, URZ ;  /* 0x0000000805057890 */ /* 0x000fc8000fffe0ff */
[----:B------:R-:W-:Y:S01]  /*03d0*/  UISETP.NE.AND UP1, UPT, UR5, URZ, UPT ;  /* 0x000000ff0500728c */ /* 0x000fe2000bf25270 */
[----:B0-----:R-:W-:Y:S02]  /*03e0*/  IADD3 R2, P0, PT, R2, 0x20, RZ ;  /* 0x0000002002027810 */ /* 0x001fe40007f1e0ff */
[----:B-1----:R-:W-:-:S03]  /*03f0*/  IADD3 R4, P1, PT, R4, 0x20, RZ ;  /* 0x0000002004047810 */ /* 0x002fc60007f3e0ff */
[----:B------:R-:W-:Y:S01]  /*0400*/  IMAD.X R3, RZ, RZ, R3, P0 ;  /* 0x000000ffff037224 */ /* 0x000fe200000e0603 */
[----:B------:R-:W-:Y:S01]  /*0410*/  IADD3.X R5, PT, PT, RZ, R5, RZ, P1, !PT ;  /* 0x00000005ff057210 */ /* 0x000fe20000ffe4ff */
[----:B--2---:R-:W-:-:S04]  /*0420*/  FFMA R8, R9, R8, R0 ;  /* 0x0000000809087223 */ /* 0x004fc80000000000 */
[----:B---3--:R-:W-:-:S04]  /*0430*/  FFMA R8, R11, R10, R8 ;  /* 0x0000000a0b087223 */ /* 0x008fc80000000008 */
[----:B----4-:R-:W-:-:S04]  /*0440*/  FFMA R8, R13, R12, R8 ;  /* 0x0000000c0d087223 */ /* 0x010fc80000000008 */
[----:B-----5:R-:W-:-:S04]  /*0450*/  FFMA R8, R15, R14, R8 ;  /* 0x0000000e0f087223 */ /* 0x020fc80000000008 */
[----:B------:R-:W-:-:S04]  /*0460*/  FFMA R8, R17, R16, R8 ;  /* 0x0000001011087223 */ /* 0x000fc80000000008 */
[----:B------:R-:W-:-:S04]  /*0470*/  FFMA R8, R19, R18, R8 ;  /* 0x0000001213087223 */ /* 0x000fc80000000008 */
[----:B------:R-:W-:-:S04]  /*0480*/  FFMA R21, R21, R20, R8 ;  /* 0x0000001415157223 */ /* 0x000fc80000000008 */
[----:B------:R-:W-:Y:S01]  /*0490*/  FFMA R0, R6, R7, R21 ;  /* 0x0000000706007223 */ /* 0x000fe20000000015 */
[----:B------:R-:W-:Y:S06]  /*04a0*/  BRA.U UP1, `(.L_x_10) ;  /* 0xfffffffd01847547 */ /* 0x000fec000b83ffff */
[----:B------:R-:W-:-:S05]  /*04b0*/  UMOV UR5, UR14 ;  /* 0x0000000e00057c82 */ /* 0x000fca0008000000 */
.L_x_9:
[----:B------:R-:W-:-:S09]  /*04c0*/  UISETP.NE.AND UP1, UPT, UR28, URZ, UPT ;  /* 0x000000ff1c00728c */ /* 0x000fd2000bf25270 */
[----:B------:R-:W-:Y:S05]  /*04d0*/  BRA.U !UP1, `(.L_x_11) ;  /* 0x0000000509587547 */ /* 0x000fea000b800000 */
[----:B------:R-:W-:Y:S02]  /*04e0*/  UIADD3 UR8, UPT, UPT, UR28, -0x1, URZ ;  /* 0xffffffff1c087890 */ /* 0x000fe4000fffe0ff */
[----:B------:R-:W-:Y:S02]  /*04f0*/  UISETP.NE.AND UP1, UPT, UR29, URZ, UPT ;  /* 0x000000ff1d00728c */ /* 0x000fe4000bf25270 */
[----:B------:R-:W-:-:S09]  /*0500*/  UISETP.GE.U32.AND UP2, UPT, UR8, 0x3, UPT ;  /* 0x000000030800788c */ /* 0x000fd2000bf46070 */
[----:B------:R-:W-:Y:S05]  /*0510*/  BRA.U !UP2, `(.L_x_12) ;  /* 0x000000010a847547 */ /* 0x000fea000b800000 */
[----:B------:R-:W0:Y:S01]  /*0520*/  LDCU.128 UR8, c[0x0][0x380] ;  /* 0x00007000ff0877ac */ /* 0x000e220008000c00 */
[----:B----4-:R-:W-:Y:S02]  /*0530*/  UIADD3 UR18, UPT, UPT, UR5, UR6, URZ ;  /* 0x0000000605127290 */ /* 0x010fe4000fffe0ff */
[----:B------:R-:W-:Y:S02]  /*0540*/  UIADD3 UR22, UP6, UPT, UR27, UR5, URZ ;  /* 0x000000051b167290 */ /* 0x000fe4000ffde0ff */
[----:B------:R-:W-:Y:S02]  /*0550*/  UIADD3 UR18, UP5, UPT, UR26, UR18, URZ ;  /* 0x000000121a127290 */ /* 0x000fe4000ffbe0ff */
[----:B------:R-:W-:Y:S02]  /*0560*/  UIADD3 UR19, UP2, UP3, UR26, UR5, UR6 ;  /* 0x000000051a137290 */ /* 0x000fe4000fb5e006 */
[----:B------:R-:W-:Y:S02]  /*0570*/  UIADD3.X UR23, UPT, UPT, URZ, UR17, URZ, UP5, !UPT ;  /* 0x00000011ff177290 */ /* 0x000fe4000affe4ff */
[----:B0-----:R-:W-:-:S02]  /*0580*/  ULEA UR24, UP4, UR22, UR10, 0x2 ;  /* 0x0000000a16187291 */ /* 0x001fc4000f8810ff */
[----:B------:R-:W-:Y:S02]  /*0590*/  ULEA UR30, UP5, UR18, UR8, 0x2 ;  /* 0x00000008121e7291 */ /* 0x000fe4000f8a10ff */
[----:B------:R-:W-:Y:S02]  /*05a0*/  UIADD3.X UR10, UPT, UPT, URZ, URZ, URZ, UP6, !UPT ;  /* 0x000000ffff0a7290 */ /* 0x000fe4000b7fe4ff */
[----:B------:R-:W-:Y:S01]  /*05b0*/  ULEA UR25, UP6, UR19, UR8, 0x2 ;  /* 0x0000000813197291 */ /* 0x000fe2000f8c10ff */
[----:B------:R-:W-:Y:S01]  /*05c0*/  IMAD.U32 R2, RZ, RZ, UR24 ;  /* 0x00000018ff027e24 */ /* 0x000fe2000f8e00ff */
[----:B------:R-:W-:Y:S01]  /*05d0*/  ULEA.HI.X UR18, UR18, UR9, UR23, 0x2, UP5 ;  /* 0x0000000912127291 */ /* 0x000fe2000a8f1417 */
[----:B------:R-:W-:Y:S01]  /*05e0*/  MOV R6, UR30 ;  /* 0x0000001e00067c02 */ /* 0x000fe20008000f00 */
[----:B------:R-:W-:Y:S02]  /*05f0*/  UIADD3.X UR8, UPT, UPT, UR17, URZ, URZ, UP2, UP3 ;  /* 0x000000ff11087290 */ /* 0x000fe400097e64ff */
[----:B------:R-:W-:Y:S01]  /*0600*/  ULEA.HI.X UR10, UR22, UR11, UR10, 0x2, UP4 ;  /* 0x0000000b160a7291 */ /* 0x000fe2000a0f140a */
[----:B------:R-:W-:Y:S01]  /*0610*/  MOV R4, UR25 ;  /* 0x0000001900047c02 */ /* 0x000fe20008000f00 */
[----:B------:R-:W-:Y:S01]  /*0620*/  ULEA.HI.X UR8, UR19, UR9, UR8, 0x2, UP6 ;  /* 0x0000000913087291 */ /* 0x000fe2000b0f1408 */
[----:B------:R-:W-:-:S03]  /*0630*/  MOV R7, UR18 ;  /* 0x0000001200077c02 */ /* 0x000fc60008000f00 */
[----:B------:R-:W-:Y:S02]  /*0640*/  MOV R3, UR10 ;  /* 0x0000000a00037c02 */ /* 0x000fe40008000f00 */
[----:B------:R-:W-:Y:S01]  /*0650*/  MOV R5, UR8 ;  /* 0x0000000800057c02 */ /* 0x000fe20008000f00 */
[----:B------:R-:W2:Y:S04]  /*0660*/  LDG.E R7, desc[UR20][R6.64] ;  /* 0x0000001406077981 */ /* 0x000ea8000c1e1900 */
[----:B------:R-:W2:Y:S04]  /*0670*/  LDG.E R8, desc[UR20][R2.64] ;  /* 0x0000001402087981 */ /* 0x000ea8000c1e1900 */
[----:B------:R-:W3:Y:S04]  /*0680*/  LDG.E R10, desc[UR20][R2.64+0x4] ;  /* 0x00000414020a7981 */ /* 0x000ee8000c1e1900 */
[----:B------:R-:W3:Y:S04]  /*0690*/  LDG.E R9, desc[UR20][R4.64+0x4] ;  /* 0x0000041404097981 */ /* 0x000ee8000c1e1900 */
[----:B------:R-:W4:Y:S04]  /*06a0*/  LDG.E R11, desc[UR20][R4.64+0x8] ;  /* 0x00000814040b7981 */ /* 0x000f28000c1e1900 */
[----:B------:R-:W4:Y:S04]  /*06b0*/  LDG.E R12, desc[UR20][R2.64+0x8] ;  /* 0x00000814020c7981 */ /* 0x000f28000c1e1900 */
[----:B------:R-:W5:Y:S04]  /*06c0*/  LDG.E R13, desc[UR20][R4.64+0xc] ;  /* 0x00000c14040d7981 */ /* 0x000f68000c1e1900 */
[----:B------:R-:W5:Y:S01]  /*06d0*/  LDG.E R14, desc[UR20][R2.64+0xc] ;  /* 0x00000c14020e7981 */ /* 0x000f62000c1e1900 */
[----:B------:R-:W-:Y:S01]  /*06e0*/  UIADD3 UR5, UPT, UPT, UR5, 0x4, URZ ;  /* 0x0000000405057890 */ /* 0x000fe2000fffe0ff */
[----:B--2---:R-:W-:-:S04]  /*06f0*/  FFMA R8, R7, R8, R0 ;  /* 0x0000000807087223 */ /* 0x004fc80000000000 */
[----:B---3--:R-:W-:-:S04]  /*0700*/  FFMA R8, R9, R10, R8 ;  /* 0x0000000a09087223 */ /* 0x008fc80000000008 */
[----:B----4-:R-:W-:-:S04]  /*0710*/  FFMA R8, R11, R12, R8 ;  /* 0x0000000c0b087223 */ /* 0x010fc80000000008 */
[----:B-----5:R-:W-:-:S07]  /*0720*/  FFMA R0, R13, R14, R8 ;  /* 0x0000000e0d007223 */ /* 0x020fce0000000008 */
.L_x_12:
[----:B------:R-:W-:Y:S05]  /*0730*/  BRA.U !UP1, `(.L_x_11) ;  /* 0x0000000109c07547 */ /* 0x000fea000b800000 */
[----:B------:R-:W-:Y:S02]  /*0740*/  UISETP.NE.AND UP2, UPT, UR29, 0x1, UPT ;  /* 0x000000011d00788c */ /* 0x000fe4000bf45270 */
[----:B------:R-:W-:-:S07]  /*0750*/  ULOP3.LUT UP1, URZ, UR13, 0x1, URZ, 0xc0, !UPT ;  /* 0x000000010dff7892 */ /* 0x000fce000f82c0ff */
        /* <DEDUP_REMOVED lines=10> */
[----:B------:R-:W-:Y:S01]  /*0800*/  ULEA.HI.X UR19, UR18, UR9, UR19, 0x2, UP6 ;  /* 0x0000000912137291 */ /* 0x000fe2000b0f1413 */
[----:B------:R-:W-:Y:S01]  /*0810*/  IMAD.U32 R2, RZ, RZ, UR25 ;  /* 0x00000019ff027e24 */ /* 0x000fe2000f8e00ff */
[----:B------:R-:W-:Y:S01]  /*0820*/  ULEA UR18, UP3, UR24, UR8, 0x2 ;  /* 0x0000000818127291 */ /* 0x000fe2000f8610ff */
[----:B------:R-:W-:Y:S01]  /*0830*/  MOV R4, UR23 ;  /* 0x0000001700047c02 */ /* 0x000fe20008000f00 */
[----:B------:R-:W-:Y:S02]  /*0840*/  UIADD3.X UR8, UPT, UPT, UR17, URZ, URZ, UP4, UP2 ;  /* 0x000000ff11087290 */ /* 0x000fe4000a7e44ff */
[----:B------:R-:W-:Y:S01]  /*0850*/  ULEA.HI.X UR10, UR22, UR11, UR10, 0x2, UP5 ;  /* 0x0000000b160a7291 */ /* 0x000fe2000a8f140a */
[----:B------:R-:W-:Y:S01]  /*0860*/  MOV R3, UR19 ;  /* 0x0000001300037c02 */ /* 0x000fe20008000f00 */
[----:B------:R-:W-:-:S04]  /*0870*/  ULEA.HI.X UR8, UR24, UR9, UR8, 0x2, UP3 ;  /* 0x0000000918087291 */ /* 0x000fc800098f1408 */
[----:B------:R-:W-:Y:S01]  /*0880*/  MOV R5, UR10 ;  /* 0x0000000a00057c02 */ /* 0x000fe20008000f00 */
[----:B------:R-:W-:Y:S01]  /*0890*/  IMAD.U32 R6, RZ, RZ, UR18 ;  /* 0x00000012ff067e24 */ /* 0x000fe2000f8e00ff */
[----:B------:R-:W-:Y:S01]  /*08a0*/  MOV R7, UR8 ;  /* 0x0000000800077c02 */ /* 0x000fe20008000f00 */
[----:B------:R-:W2:Y:S04]  /*08b0*/  LDG.E R3, desc[UR20][R2.64] ;  /* 0x0000001402037981 */ /* 0x000ea8000c1e1900 */
[----:B------:R-:W2:Y:S04]  /*08c0*/  LDG.E R8, desc[UR20][R4.64] ;  /* 0x0000001404087981 */ /* 0x000ea8000c1e1900 */
[----:B------:R-:W3:Y:S04]  /*08d0*/  LDG.E R9, desc[UR20][R4.64+0x4] ;  /* 0x0000041404097981 */ /* 0x000ee8000c1e1900 */
[----:B------:R-:W3:Y:S01]  /*08e0*/  LDG.E R7, desc[UR20][R6.64+0x4] ;  /* 0x0000041406077981 */ /* 0x000ee2000c1e1900 */
[----:B------:R-:W-:Y:S01]  /*08f0*/  UIADD3 UR5, UPT, UPT, UR5, 0x2, URZ ;  /* 0x0000000205057890 */ /* 0x000fe2000fffe0ff */
[----:B--2---:R-:W-:-:S04]  /*0900*/  FFMA R0, R3, R8, R0 ;  /* 0x0000000803007223 */ /* 0x004fc80000000000 */
[----:B---3--:R-:W-:-:S07]  /*0910*/  FFMA R0, R7, R9, R0 ;  /* 0x0000000907007223 */ /* 0x008fce0000000000 */
.L_x_13:
[----:B------:R-:W-:Y:S05]  /*0920*/  BRA.U !UP1, `(.L_x_11) ;  /* 0x0000000109447547 */ /* 0x000fea000b800000 */
[----:B------:R-:W0:Y:S01]  /*0930*/  LDCU.128 UR8, c[0x0][0x380] ;  /* 0x00007000ff0877ac */ /* 0x000e220008000c00 */
[----:B----4-:R-:W-:Y:S02]  /*0940*/  UIADD3 UR18, UPT, UPT, UR6, UR5, URZ ;  /* 0x0000000506127290 */ /* 0x010fe4000fffe0ff */
[----:B------:R-:W-:Y:S02]  /*0950*/  UIADD3 UR5, UP2, UPT, UR27, UR5, URZ ;  /* 0x000000051b057290 */ /* 0x000fe4000ff5e0ff */
[----:B------:R-:W-:Y:S02]  /*0960*/  UIADD3 UR19, UP1, UPT, UR26, UR18, URZ ;  /* 0x000000121a137290 */ /* 0x000fe4000ff3e0ff */
[----:B------:R-:W-:Y:S02]  /*0970*/  UIADD3.X UR18, UPT, UPT, URZ, URZ, URZ, UP2, !UPT ;  /* 0x000000ffff127290 */ /* 0x000fe400097fe4ff */
[----:B------:R-:W-:Y:S02]  /*0980*/  UIADD3.X UR17, UPT, UPT, URZ, UR17, URZ, UP1, !UPT ;  /* 0x00000011ff117290 */ /* 0x000fe40008ffe4ff */
[----:B0-----:R-:W-:-:S02]  /*0990*/  ULEA UR8, UP2, UR19, UR8, 0x2 ;  /* 0x0000000813087291 */ /* 0x001fc4000f8410ff */
[----:B------:R-:W-:Y:S02]  /*09a0*/  ULEA UR10, UP3, UR5, UR10, 0x2 ;  /* 0x0000000a050a7291 */ /* 0x000fe4000f8610ff */
[----:B------:R-:W-:Y:S02]  /*09b0*/  ULEA.HI.X UR9, UR19, UR9, UR17, 0x2, UP2 ;  /* 0x0000000913097291 */ /* 0x000fe400090f1411 */
[----:B------:R-:W-:Y:S01]  /*09c0*/  ULEA.HI.X UR11, UR5, UR11, UR18, 0x2, UP3 ;  /* 0x0000000b050b7291 */ /* 0x000fe200098f1412 */
[----:B------:R-:W-:Y:S01]  /*09d0*/  IMAD.U32 R2, RZ, RZ, UR8 ;  /* 0x00000008ff027e24 */ /* 0x000fe2000f8e00ff */
[----:B------:R-:W-:Y:S02]  /*09e0*/  MOV R4, UR10 ;  /* 0x0000000a00047c02 */ /* 0x000fe40008000f00 */
[----:B------:R-:W-:Y:S02]  /*09f0*/  MOV R3, UR9 ;  /* 0x0000000900037c02 */ /* 0x000fe40008000f00 */
[----:B------:R-:W-:-:S04]  /*0a00*/  MOV R5, UR11 ;  /* 0x0000000b00057c02 */ /* 0x000fc80008000f00 */
[----:B------:R-:W2:Y:S04]  /*0a10*/  LDG.E R3, desc[UR20][R2.64] ;  /* 0x0000001402037981 */ /* 0x000ea8000c1e1900 */
[----:B------:R-:W2:Y:S02]  /*0a20*/  LDG.E R4, desc[UR20][R4.64] ;  /* 0x0000001404047981 */ /* 0x000ea4000c1e1900 */
[----:B--2---:R-:W-:-:S07]  /*0a30*/  FFMA R0, R3, R4, R0 ;  /* 0x0000000403007223 */ /* 0x004fce0000000000 */
.L_x_11:
[----:B------:R-:W-:Y:S05]  /*0a40*/  BRA.U UP0, `(.L_x_14) ;  /* 0xfffffff500b07547 */ /* 0x000fea000b83ffff */
.L_x_8:
[----:B------:R-:W0:Y:S01]  /*0a50*/  LDCU UR4, c[0x0][0x39c] ;  /* 0x00007380ff0477ac */ /* 0x000e220008000800 */
[----:B------:R-:W1:Y:S01]  /*0a60*/  LDCU.64 UR8, c[0x0][0x390] ;  /* 0x00007200ff0877ac */ /* 0x000e620008000a00 */
[----:B0-----:R-:W-:-:S04]  /*0a70*/  UIADD3 UR13, UPT, UPT, -UR13, UR4, URZ ;  /* 0x000000040d0d7290 */ /* 0x001fc8000fffe1ff */
[----:B------:R-:W-:Y:S02]  /*0a80*/  UIMAD UR12, UR13, UR12, UR12 ;  /* 0x0000000c0d0c72a4 */ /* 0x000fe4000f8e020c */
[----:B---3--:R-:W-:Y:S02]  /*0a90*/  UIMAD UR7, UR13, UR7, UR7 ;  /* 0x000000070d0772a4 */ /* 0x008fe4000f8e0207 */
[----:B------:R-:W-:Y:S02]  /*0aa0*/  UIMAD UR12, UR13, UR12, UR12 ;  /* 0x0000000c0d0c72a4 */ /* 0x000fe4000f8e020c */
[----:B------:R-:W-:Y:S02]  /*0ab0*/  USHF.R.S32.HI UR5, URZ, 0x1f, UR7 ;  /* 0x0000001fff057899 */ /* 0x000fe40008011407 */
[----:B------:R-:W-:Y:S02]  /*0ac0*/  USHF.R.S32.HI UR4, URZ, 0x1f, UR12 ;  /* 0x0000001fff047899 */ /* 0x000fe4000801140c */
[----:B----4-:R-:W-:-:S04]  /*0ad0*/  UIADD3 UR6, UP0, UP1, UR12, UR7, UR6 ;  /* 0x000000070c067290 */ /* 0x010fc8000f91e006 */
[----:B------:R-:W-:Y:S02]  /*0ae0*/  UIADD3.X UR5, UPT, UPT, UR4, UR5, URZ, UP0, UP1 ;  /* 0x0000000504057290 */ /* 0x000fe400087e24ff */
[----:B-1----:R-:W-:-:S04]  /*0af0*/  ULEA UR4, UP0, UR6, UR8, 0x2 ;  /* 0x0000000806047291 */ /* 0x002fc8000f8010ff */
[----:B------:R-:W-:Y:S02]  /*0b00*/  ULEA.HI.X UR5, UR6, UR9, UR5, 0x2, UP0 ;  /* 0x0000000906057291 */ /* 0x000fe400080f1405 */
[----:B------:R-:W-:-:S04]  /*0b10*/  MOV R2, UR4 ;  /* 0x0000000400027c02 */ /* 0x000fc80008000f00 */
[----:B------:R-:W-:-:S05]  /*0b20*/  MOV R3, UR5 ;  /* 0x0000000500037c02 */ /* 0x000fca0008000f00 */
[----:B------:R-:W-:Y:S01]  /*0b30*/  STG.E desc[UR20][R2.64], R0 ;  /* 0x0000000002007986 */ /* 0x000fe2000c101914 */
[----:B------:R-:W-:Y:S05]  /*0b40*/  EXIT ;  /* 0x000000000000794d */ /* 0x000fea0003800000 */
.L_x_15:
        /* <DEDUP_REMOVED lines=11> */
.L_x_24:


//--------------------- .text._Z14cudaMatrixMultPfS_S_i --------------------------
	.section	.text._Z14cudaMatrixMultPfS_S_i,"ax",@progbits
	.align	128
        .global         _Z14cudaMatrixMultPfS_S_i
        .type           _Z14cudaMatrixMultPfS_S_i,@function
        .size           _Z14cudaMatrixMultPfS_S_i,(.L_x_25 - _Z14cudaMatrixMultPfS_S_i)
        .other          _Z14cudaMatrixMultPfS_S_i,@"STO_CUDA_ENTRY STV_DEFAULT"
_Z14cudaMatrixMultPfS_S_i:
.text._Z14cudaMatrixMultPfS_S_i:
[----:B------:R-:W-:Y:S01]  /*0000*/  LDC R1, c[0x0][0x37c] ;  /* 0x0000df00ff017b82 */ /* 0x000fe20000000800 */
[----:B------:R-:W0:Y:S07]  /*0010*/  S2R R0, SR_TID.X ;  /* 0x0000000000007919 */ /* 0x000e2e0000002100 */
[----:B------:R-:W1:Y:S01]  /*0020*/  S2UR UR4, SR_CTAID.X ;  /* 0x00000000000479c3 */ /* 0x000e620000002500 */
[----:B------:R-:W2:Y:S07]  /*0030*/  LDCU.64 UR6, c[0x0][0x390] ;  /* 0x00007200ff0677ac */ /* 0x000eae0008000a00 */
[----:B------:R-:W1:Y:S02]  /*0040*/  LDC R3, c[0x0][0x398] ;  /* 0x0000e600ff037b82 */ /* 0x000e640000000800 */
[----:B-1----:R-:W-:Y:S01]  /*0050*/  IMAD R5, R3, UR4, RZ ;  /* 0x0000000403057c24 */ /* 0x002fe2000f8e02ff */
[----:B------:R-:W1:Y:S04]  /*0060*/  LDCU.64 UR4, c[0x0][0x358] ;  /* 0x00006b00ff0477ac */ /* 0x000e680008000a00 */
[----:B------:R-:W-:-:S02]  /*0070*/  SHF.R.S32.HI R2, RZ, 0x1f, R5 ;  /* 0x0000001fff027819 */ /* 0x000fc40000011405 */
[----:B0-----:R-:W-:-:S04]  /*0080*/  IADD3 R4, P0, PT, R5, R0, RZ ;  /* 0x0000000005047210 */ /* 0x001fc80007f1e0ff */
[----:B------:R-:W-:Y:S02]  /*0090*/  IADD3.X R7, PT, PT, RZ, R2, RZ, P0, !PT ;  /* 0x00000002ff077210 */ /* 0x000fe400007fe4ff */
[----:B------:R-:W-:Y:S02]  /*00a0*/  ISETP.GE.AND P0, PT, R3, 0x1, PT ;  /* 0x000000010300780c */ /* 0x000fe40003f06270 */
[----:B--2---:R-:W-:-:S04]  /*00b0*/  LEA R10, P1, R4, UR6, 0x2 ;  /* 0x00000006040a7c11 */ /* 0x004fc8000f8210ff */
[----:B------:R-:W-:-:S05]  /*00c0*/  LEA.HI.X R11, R4, UR7, R7, 0x2, P1 ;  /* 0x00000007040b7c11 */ /* 0x000fca00088f1407 */
[----:B-1----:R0:W-:Y:S02]  /*00d0*/  STG.E desc[UR4][R10.64], RZ ;  /* 0x000000ff0a007986 */ /* 0x0021e4000c101904 */
[----:B------:R-:W-:Y:S05]  /*00e0*/  @!P0 EXIT ;  /* 0x000000000000894d */ /* 0x000fea0003800000 */
[C---:B------:R-:W-:Y:S01]  /*00f0*/  ISETP.GE.U32.AND P1, PT, R3.reuse, 0x8, PT ;  /* 0x000000080300780c */ /* 0x040fe20003f26070 */
[----:B------:R-:W-:Y:S01]  /*0100*/  HFMA2 R19, -RZ, RZ, 0, 0 ;  /* 0x00000000ff137431 */ /* 0x000fe200000001ff */
[----:B------:R-:W-:Y:S01]  /*0110*/  LOP3.LUT R4, R3, 0x7, RZ, 0xc0, !PT ;  /* 0x0000000703047812 */ /* 0x000fe200078ec0ff */
[----:B------:R-:W-:-:S03]  /*0120*/  IMAD.MOV.U32 R6, RZ, RZ, RZ ;  /* 0x000000ffff067224 */ /* 0x000fc600078e00ff */
[----:B------:R-:W-:-:S07]  /*0130*/  ISETP.NE.AND P0, PT, R4, RZ, PT ;  /* 0x000000ff0400720c */ /* 0x000fce0003f05270 */
[----:B------:R-:W-:Y:S06]  /*0140*/  @!P1 BRA `(.L_x_16) ;  /* 0x0000000400249947 */ /* 0x000fec0003800000 */
[----:B------:R-:W1:Y:S01]  /*0150*/  LDC.64 R12, c[0x0][0x388] ;  /* 0x0000e200ff0c7b82 */ /* 0x000e620000000a00 */
[C---:B------:R-:W-:Y:S01]  /*0160*/  LOP3.LUT R6, R3.reuse, 0x7ffffff8, RZ, 0xc0, !PT ;  /* 0x7ffffff803067812 */ /* 0x040fe200078ec0ff */
[----:B------:R-:W-:Y:S01]  /*0170*/  IMAD.IADD R7, R0, 0x1, R3 ;  /* 0x0000000100077824 */ /* 0x000fe200078e0203 */
[C---:B------:R-:W-:Y:S01]  /*0180*/  SHF.L.U32 R9, R3.reuse, 0x3, RZ ;  /* 0x0000000303097819 */ /* 0x040fe200000006ff */
[C-C-:B------:R-:W-:Y:S01]  /*0190*/  IMAD R8, R3.reuse, 0x2, R0.reuse ;  /* 0x0000000203087824 */ /* 0x140fe200078e0200 */
[C---:B------:R-:W-:Y:S01]  /*01a0*/  LEA R25, R3.reuse, R0, 0x2 ;  /* 0x0000000003197211 */ /* 0x040fe200078e10ff */
[C-C-:B------:R-:W-:Y:S01]  /*01b0*/  IMAD R24, R3.reuse, 0x3, R0.reuse ;  /* 0x0000000303187824 */ /* 0x140fe200078e0200 */
[----:B------:R-:W-:Y:S01]  /*01c0*/  IADD3 R27, PT, PT, -R6, RZ, RZ ;  /* 0x000000ff061b7210 */ /* 0x000fe20007ffe1ff */
[----:B------:R-:W2:Y:S01]  /*01d0*/  LDC.64 R14, c[0x0][0x380] ;  /* 0x0000e000ff0e7b82 */ /* 0x000ea20000000a00 */
[C-C-:B------:R-:W-:Y:S02]  /*01e0*/  IMAD R26, R3.reuse, 0x5, R0.reuse ;  /* 0x00000005031a7824 */ /* 0x140fe400078e0200 */
[----:B------:R-:W-:-:S02]  /*01f0*/  IMAD R28, R3, 0x6, R0 ;  /* 0x00000006031c7824 */ /* 0x000fc400078e0200 */
[----:B------:R-:W-:Y:S02]  /*0200*/  IMAD R29, R3, 0x7, R0 ;  /* 0x00000007031d7824 */ /* 0x000fe400078e0200 */
[----:B------:R-:W-:Y:S01]  /*0210*/  IMAD.MOV.U32 R19, RZ, RZ, RZ ;  /* 0x000000ffff137224 */ /* 0x000fe200078e00ff */
[----:B-1----:R-:W-:-:S04]  /*0220*/  LEA R12, P1, R0, R12, 0x2 ;  /* 0x0000000c000c7211 */ /* 0x002fc800078210ff */
[----:B------:R-:W-:Y:S02]  /*0230*/  LEA.HI.X R13, R0, R13, RZ, 0x2, P1 ;  /* 0x0000000d000d7211 */ /* 0x000fe400008f14ff */
[----:B--2---:R-:W-:-:S04]  /*0240*/  LEA R18, P2, R5, R14, 0x2 ;  /* 0x0000000e05127211 */ /* 0x004fc800078410ff */
[----:B------:R-:W-:Y:S02]  /*0250*/  LEA.HI.X R15, R5, R15, R2, 0x2, P2 ;  /* 0x0000000f050f7211 */ /* 0x000fe400010f1402 */
[----:B------:R-:W-:-:S05]  /*0260*/  IADD3 R18, P1, PT, R18, 0x10, RZ ;  /* 0x0000001012127810 */ /* 0x000fca0007f3e0ff */
[----:B------:R-:W-:-:S08]  /*0270*/  IMAD.X R15, RZ, RZ, R15, P1 ;  /* 0x000000ffff0f7224 */ /* 0x000fd000008e060f */
.L_x_17:
[----:B------:R-:W-:Y:S01]  /*0280*/  MOV R14, R18 ;  /* 0x00000012000e7202 */ /* 0x000fe20000000f00 */
[----:B------:R-:W2:Y:S01]  /*0290*/  LDG.E R20, desc[UR4][R12.64] ;  /* 0x000000040c147981 */ /* 0x000ea2000c1e1900 */
[----:B------:R-:W1:Y:S03]  /*02a0*/  LDC.64 R16, c[0x0][0x388] ;  /* 0x0000e200ff107b82 */ /* 0x000e660000000a00 */
[----:B------:R-:W2:Y:S02]  /*02b0*/  LDG.E R18, desc[UR4][R14.64+-0x10] ;  /* 0xfffff0040e127981 */ /* 0x000ea4000c1e1900 */
[----:B--2---:R-:W-:Y:S01]  /*02c0*/  FFMA R21, R18, R20, R19 ;  /* 0x0000001412157223 */ /* 0x004fe20000000013 */
[----:B-1----:R-:W-:-:S04]  /*02d0*/  IMAD.WIDE.U32 R18, R7, 0x4, R16 ;  /* 0x0000000407127825 */ /* 0x002fc800078e0010 */
[----:B------:R1:W-:Y:S04]  /*02e0*/  STG.E desc[UR4][R10.64], R21 ;  /* 0x000000150a007986 */ /* 0x0003e8000c101904 */
[----:B------:R-:W2:Y:S04]  /*02f0*/  LDG.E R18, desc[UR4][R18.64] ;  /* 0x0000000412127981 */ /* 0x000ea8000c1e1900 */
        /* <DEDUP_REMOVED lines=22> */
[----:B------:R-:W-:-:S04]  /*0460*/  IMAD.WIDE.U32 R22, R28, 0x4, R16 ;  /* 0x000000041c167825 */ /* 0x000fc800078e0010 */
[----:B------:R2:W-:Y:S04]  /*0470*/  STG.E desc[UR4][R10.64], R20 ;  /* 0x000000140a007986 */ /* 0x0005e8000c101904 */
[----:B------:R-:W3:Y:S04]  /*0480*/  LDG.E R22, desc[UR4][R22.64] ;  /* 0x0000000416167981 */ /* 0x000ee8000c1e1900 */
[----:B------:R-:W3:Y:S01]  /*0490*/  LDG.E R19, desc[UR4][R14.64+0x8] ;  /* 0x000008040e137981 */ /* 0x000ee2000c1e1900 */
[----:B------:R-:W-:-:S04]  /*04a0*/  IMAD.WIDE.U32 R16, R29, 0x4, R16 ;  /* 0x000000041d107825 */ /* 0x000fc800078e0010 */
[----:B---3--:R-:W-:-:S05]  /*04b0*/  FFMA R21, R19, R22, R20 ;  /* 0x0000001613157223 */ /* 0x008fca0000000014 */
[----:B------:R2:W-:Y:S04]  /*04c0*/  STG.E desc[UR4][R10.64], R21 ;  /* 0x000000150a007986 */ /* 0x0005e8000c101904 */
[----:B------:R-:W3:Y:S04]  /*04d0*/  LDG.E R16, desc[UR4][R16.64] ;  /* 0x0000000410107981 */ /* 0x000ee8000c1e1900 */
[----:B-1----:R-:W3:Y:S01]  /*04e0*/  LDG.E R18, desc[UR4][R14.64+0xc] ;  /* 0x00000c040e127981 */ /* 0x002ee2000c1e1900 */
[----:B------:R-:W-:Y:S01]  /*04f0*/  VIADD R27, R27, 0x8 ;  /* 0x000000081b1b7836 */ /* 0x000fe20000000000 */
[C---:B------:R-:W-:Y:S01]  /*0500*/  IADD3 R7, PT, PT, R9.reuse, R7, RZ ;  /* 0x0000000709077210 */ /* 0x040fe20007ffe0ff */
[C---:B------:R-:W-:Y:S01]  /*0510*/  IMAD.WIDE.U32 R12, R9.reuse, 0x4, R12 ;  /* 0x00000004090c7825 */ /* 0x040fe200078e000c */
[----:B------:R-:W-:-:S02]  /*0520*/  IADD3 R24, PT, PT, R9, R24, RZ ;  /* 0x0000001809187210 */ /* 0x000fc40007ffe0ff */
[C---:B------:R-:W-:Y:S01]  /*0530*/  IADD3 R25, PT, PT, R9.reuse, R25, RZ ;  /* 0x0000001909197210 */ /* 0x040fe20007ffe0ff */
[C---:B------:R-:W-:Y:S01]  /*0540*/  IMAD.IADD R8, R9.reuse, 0x1, R8 ;  /* 0x0000000109087824 */ /* 0x040fe200078e0208 */
[C---:B------:R-:W-:Y:S01]  /*0550*/  IADD3 R28, PT, PT, R9.reuse, R28, RZ ;  /* 0x0000001c091c7210 */ /* 0x040fe20007ffe0ff */
[C---:B------:R-:W-:Y:S01]  /*0560*/  IMAD.IADD R26, R9.reuse, 0x1, R26 ;  /* 0x00000001091a7824 */ /* 0x040fe200078e021a */
[----:B------:R-:W-:Y:S01]  /*0570*/  IADD3 R29, PT, PT, R9, R29, RZ ;  /* 0x0000001d091d7210 */ /* 0x000fe20007ffe0ff */
[----:B---3--:R-:W-:Y:S01]  /*0580*/  FFMA R19, R18, R16, R21 ;  /* 0x0000001012137223 */ /* 0x008fe20000000015 */
[----:B------:R-:W-:-:S04]  /*0590*/  IADD3 R18, P1, PT, R14, 0x20, RZ ;  /* 0x000000200e127810 */ /* 0x000fc80007f3e0ff */
[----:B------:R-:W-:Y:S02]  /*05a0*/  IADD3.X R15, PT, PT, RZ, R15, RZ, P1, !PT ;  /* 0x0000000fff0f7210 */ /* 0x000fe40000ffe4ff */
[----:B------:R-:W-:Y:S01]  /*05b0*/  ISETP.NE.AND P1, PT, R27, RZ, PT ;  /* 0x000000ff1b00720c */ /* 0x000fe20003f25270 */
[----:B------:R2:W-:-:S12]  /*05c0*/  STG.E desc[UR4][R10.64], R19 ;  /* 0x000000130a007986 */ /* 0x0005d8000c101904 */
[----:B--2---:R-:W-:Y:S05]  /*05d0*/  @P1 BRA `(.L_x_17) ;  /* 0xfffffffc00281947 */ /* 0x004fea000383ffff */
.L_x_16:
[----:B------:R-:W-:Y:S05]  /*05e0*/  @!P0 EXIT ;  /* 0x000000000000894d */ /* 0x000fea0003800000 */
[----:B------:R-:W-:Y:S02]  /*05f0*/  ISETP.GE.U32.AND P1, PT, R4, 0x4, PT ;  /* 0x000000040400780c */ /* 0x000fe40003f26070 */
[----:B------:R-:W-:-:S04]  /*0600*/  LOP3.LUT R18, R3, 0x3, RZ, 0xc0, !PT ;  /* 0x0000000303127812 */ /* 0x000fc800078ec0ff */
[----:B------:R-:W-:-:S07]  /*0610*/  ISETP.NE.AND P0, PT, R18, RZ, PT ;  /* 0x000000ff1200720c */ /* 0x000fce0003f05270 */
[----:B------:R-:W-:Y:S06]  /*0620*/  @!P1 BRA `(.L_x_18) ;  /* 0x00000000007c9947 */ /* 0x000fec0003800000 */
[----:B------:R-:W1:Y:S01]  /*0630*/  LDC.64 R8, c[0x0][0x380] ;  /* 0x0000e000ff087b82 */ /* 0x000e620000000a00 */
[----:B------:R-:W-:Y:S01]  /*0640*/  IADD3 R4, P1, PT, R5, R6, RZ ;  /* 0x0000000605047210 */ /* 0x000fe20007f3e0ff */
[----:B------:R-:W-:-:S04]  /*0650*/  IMAD R7, R6, R3, R0 ;  /* 0x0000000306077224 */ /* 0x000fc800078e0200 */
[----:B------:R-:W-:Y:S02]  /*0660*/  IMAD.X R16, RZ, RZ, R2, P1 ;  /* 0x000000ffff107224 */ /* 0x000fe400008e0602 */
[----:B------:R-:W2:Y:S01]  /*0670*/  LDC.64 R12, c[0x0][0x388] ;  /* 0x0000e200ff0c7b82 */ /* 0x000ea20000000a00 */
[----:B-1----:R-:W-:-:S04]  /*0680*/  LEA R8, P1, R4, R8, 0x2 ;  /* 0x0000000804087211 */ /* 0x002fc800078210ff */
[----:B------:R-:W-:Y:S01]  /*0690*/  LEA.HI.X R9, R4, R9, R16, 0x2, P1 ;  /* 0x0000000904097211 */ /* 0x000fe200008f1410 */
[----:B--2---:R-:W-:-:S04]  /*06a0*/  IMAD.WIDE.U32 R14, R7, 0x4, R12 ;  /* 0x00000004070e7825 */ /* 0x004fc800078e000c */
[----:B------:R-:W2:Y:S04]  /*06b0*/  LDG.E R4, desc[UR4][R8.64] ;  /* 0x0000000408047981 */ /* 0x000ea8000c1e1900 */
[----:B------:R-:W2:Y:S01]  /*06c0*/  LDG.E R14, desc[UR4][R14.64] ;  /* 0x000000040e0e7981 */ /* 0x000ea2000c1e1900 */
[----:B------:R-:W-:-:S05]  /*06d0*/  IADD3 R7, PT, PT, R7, R3, RZ ;  /* 0x0000000307077210 */ /* 0x000fca0007ffe0ff */
[----:B------:R-:W-:-:S04]  /*06e0*/  IMAD.WIDE.U32 R16, R7, 0x4, R12 ;  /* 0x0000000407107825 */ /* 0x000fc800078e000c */
[----:B--2---:R-:W-:-:S05]  /*06f0*/  FFMA R19, R4, R14, R19 ;  /* 0x0000000e04137223 */ /* 0x004fca0000000013 */
[----:B------:R1:W-:Y:S04]  /*0700*/  STG.E desc[UR4][R10.64], R19 ;  /* 0x000000130a007986 */ /* 0x0003e8000c101904 */
[----:B------:R-:W2:Y:S04]  /*0710*/  LDG.E R16, desc[UR4][R16.64] ;  /* 0x0000000410107981 */ /* 0x000ea8000c1e1900 */
[----:B------:R-:W2:Y:S01]  /*0720*/  LDG.E R4, desc[UR4][R8.64+0x4] ;  /* 0x0000040408047981 */ /* 0x000ea2000c1e1900 */
[----:B------:R-:W-:-:S05]  /*0730*/  IADD3 R22, PT, PT, R7, R3, RZ ;  /* 0x0000000307167210 */ /* 0x000fca0007ffe0ff */
[----:B------:R-:W-:-:S04]  /*0740*/  IMAD.WIDE.U32 R20, R22, 0x4, R12 ;  /* 0x0000000416147825 */ /* 0x000fc800078e000c */
[----:B--2---:R-:W-:-:S05]  /*0750*/  FFMA R7, R4, R16, R19 ;  /* 0x0000001004077223 */ /* 0x004fca0000000013 */
[----:B------:R2:W-:Y:S04]  /*0760*/  STG.E desc[UR4][R10.64], R7 ;  /* 0x000000070a007986 */ /* 0x0005e8000c101904 */
[----:B------:R-:W3:Y:S04]  /*0770*/  LDG.E R20, desc[UR4][R20.64] ;  /* 0x0000000414147981 */ /* 0x000ee8000c1e1900 */
[----:B------:R-:W3:Y:S01]  /*0780*/  LDG.E R4, desc[UR4][R8.64+0x8] ;  /* 0x0000080408047981 */ /* 0x000ee2000c1e1900 */
[----:B------:R-:W-:-:S04]  /*0790*/  IMAD.IADD R23, R22, 0x1, R3 ;  /* 0x0000000116177824 */ /* 0x000fc800078e0203 */
[----:B------:R-:W-:-:S04]  /*07a0*/  IMAD.WIDE.U32 R12, R23, 0x4, R12 ;  /* 0x00000004170c7825 */ /* 0x000fc800078e000c */
[----:B---3--:R-:W-:-:S05]  /*07b0*/  FFMA R15, R4, R20, R7 ;  /* 0x00000014040f7223 */ /* 0x008fca0000000007 */
[----:B------:R2:W-:Y:S04]  /*07c0*/  STG.E desc[UR4][R10.64], R15 ;  /* 0x0000000f0a007986 */ /* 0x0005e8000c101904 */
[----:B------:R-:W1:Y:S04]  /*07d0*/  LDG.E R4, desc[UR4][R8.64+0xc] ;  /* 0x00000c0408047981 */ /* 0x000e68000c1e1900 */
[----:B------:R-:W1:Y:S01]  /*07e0*/  LDG.E R12, desc[UR4][R12.64] ;  /* 0x000000040c0c7981 */ /* 0x000e62000c1e1900 */
[----:B------:R-:W-:Y:S01]  /*07f0*/  IADD3 R6, PT, PT, R6, 0x4, RZ ;  /* 0x0000000406067810 */ /* 0x000fe20007ffe0ff */
[----:B-1----:R-:W-:-:S05]  /*0800*/  FFMA R19, R4, R12, R15 ;  /* 0x0000000c04137223 */ /* 0x002fca000000000f */
[----:B------:R2:W-:Y:S02]  /*0810*/  STG.E desc[UR4][R10.64], R19 ;  /* 0x000000130a007986 */ /* 0x0005e4000c101904 */
.L_x_18:
[----:B------:R-:W-:Y:S05]  /*0820*/  @!P0 EXIT ;  /* 0x000000000000894d */ /* 0x000fea0003800000 */
[----:B------:R-:W-:Y:S02]  /*0830*/  ISETP.NE.AND P1, PT, R18, 0x1, PT ;  /* 0x000000011200780c */ /* 0x000fe40003f25270 */
[----:B------:R-:W-:-:S04]  /*0840*/  LOP3.LUT R4, R3, 0x1, RZ, 0xc0, !PT ;  /* 0x0000000103047812 */ /* 0x000fc800078ec0ff */
[----:B------:R-:W-:-:S07]  /*0850*/  ISETP.NE.U32.AND P0, PT, R4, 0x1, PT ;  /* 0x000000010400780c */ /* 0x000fce0003f05070 */
[----:B------:R-:W-:Y:S06]  /*0860*/  @!P1 BRA `(.L_x_19) ;  /* 0x00000000004c9947 */ /* 0x000fec0003800000 */
[----:B------:R-:W1:Y:S01]  /*0870*/  LDC.64 R8, c[0x0][0x380] ;  /* 0x0000e000ff087b82 */ /* 0x000e620000000a00 */
[----:B------:R-:W-:Y:S01]  /*0880*/  IADD3 R4, P1, PT, R5, R6, RZ ;  /* 0x0000000605047210 */ /* 0x000fe20007f3e0ff */
[----:B------:R-:W-:-:S03]  /*0890*/  IMAD R16, R6, R3, R0 ;  /* 0x0000000306107224 */ /* 0x000fc600078e0200 */
[----:B--2---:R-:W-:-:S03]  /*08a0*/  IADD3.X R7, PT, PT, RZ, R2, RZ, P1, !PT ;  /* 0x00000002ff077210 */ /* 0x004fc60000ffe4ff */
[----:B------:R-:W2:Y:S01]  /*08b0*/  LDC.64 R12, c[0x0][0x388] ;  /* 0x0000e200ff0c7b82 */ /* 0x000ea20000000a00 */
[----:B-1----:R-:W-:-:S04]  /*08c0*/  LEA R8, P1, R4, R8, 0x2 ;  /* 0x0000000804087211 */ /* 0x002fc800078210ff */
[----:B------:R-:W-:Y:S01]  /*08d0*/  LEA.HI.X R9, R4, R9, R7, 0x2, P1 ;  /* 0x0000000904097211 */ /* 0x000fe200008f1407 */
[----:B--2---:R-:W-:-:S04]  /*08e0*/  IMAD.WIDE.U32 R14, R16, 0x4, R12 ;  /* 0x00000004100e7825 */ /* 0x004fc800078e000c */
[----:B------:R-:W2:Y:S04]  /*08f0*/  LDG.E R4, desc[UR4][R8.64] ;  /* 0x0000000408047981 */ /* 0x000ea8000c1e1900 */
[----:B------:R-:W2:Y:S01]  /*0900*/  LDG.E R14, desc[UR4][R14.64] ;  /* 0x000000040e0e7981 */ /* 0x000ea2000c1e1900 */
[----:B------:R-:W-:-:S04]  /*0910*/  IMAD.IADD R17, R16, 0x1, R3 ;  /* 0x0000000110117824 */ /* 0x000fc800078e0203 */
[----:B------:R-:W-:-:S04]  /*0920*/  IMAD.WIDE.U32 R12, R17, 0x4, R12 ;  /* 0x00000004110c7825 */ /* 0x000fc800078e000c */
[----:B--2---:R-:W-:-:S05]  /*0930*/  FFMA R7, R4, R14, R19 ;  /* 0x0000000e04077223 */ /* 0x004fca0000000013 */
[----:B------:R1:W-:Y:S04]  /*0940*/  STG.E desc[UR4][R10.64], R7 ;  /* 0x000000070a007986 */ /* 0x0003e8000c101904 */
[----:B------:R-:W2:Y:S04]  /*0950*/  LDG.E R4, desc[UR4][R8.64+0x4] ;  /* 0x0000040408047981 */ /* 0x000ea8000c1e1900 */
[----:B------:R-:W2:Y:S01]  /*0960*/  LDG.E R12, desc[UR4][R12.64] ;  /* 0x000000040c0c7981 */ /* 0x000ea2000c1e1900 */
[----:B------:R-:W-:Y:S01]  /*0970*/  IADD3 R6, PT, PT, R6, 0x2, RZ ;  /* 0x0000000206067810 */ /* 0x000fe20007ffe0ff */
[----:B--2---:R-:W-:-:S05]  /*0980*/  FFMA R19, R4, R12, R7 ;  /* 0x0000000c04137223 */ /* 0x004fca0000000007 */
[----:B------:R1:W-:Y:S02]  /*0990*/  STG.E desc[UR4][R10.64], R19 ;  /* 0x000000130a007986 */ /* 0x0003e4000c101904 */
.L_x_19:
[----:B------:R-:W-:Y:S05]  /*09a0*/  @P0 EXIT ;  /* 0x000000000000094d */ /* 0x000fea0003800000 */
[----:B------:R-:W3:Y:S01]  /*09b0*/  LDC.64 R12, c[0x0][0x380] ;  /* 0x0000e000ff0c7b82 */ /* 0x000ee20000000a00 */
[----:B------:R-:W-:Y:S01]  /*09c0*/  IADD3 R5, P0, PT, R5, R6, RZ ;  /* 0x0000000605057210 */ /* 0x000fe20007f1e0ff */
[----:B------:R-:W-:-:S03]  /*09d0*/  IMAD R3, R6, R3, R0 ;  /* 0x0000000306037224 */ /* 0x000fc600078e0200 */
[----:B------:R-:W-:-:S03]  /*09e0*/  IADD3.X R0, PT, PT, RZ, R2, RZ, P0, !PT ;  /* 0x00000002ff007210 */ /* 0x000fc600007fe4ff */
[----:B------:R-:W4:Y:S01]  /*09f0*/  LDC.64 R8, c[0x0][0x388] ;  /* 0x0000e200ff087b82 */ /* 0x000f220000000a00 */
[----:B---3--:R-:W-:-:S04]  /*0a00*/  LEA R4, P0, R5, R12, 0x2 ;  /* 0x0000000c05047211 */ /* 0x008fc800078010ff */
[----:B------:R-:W-:Y:S01]  /*0a10*/  LEA.HI.X R5, R5, R13, R0, 0x2, P0 ;  /* 0x0000000d05057211 */ /* 0x000fe200000f1400 */
[----:B----4-:R-:W-:-:S04]  /*0a20*/  IMAD.WIDE.U32 R2, R3, 0x4, R8 ;  /* 0x0000000403027825 */ /* 0x010fc800078e0008 */
[----:B------:R-:W1:Y:S04]  /*0a30*/  LDG.E R4, desc[UR4][R4.64] ;  /* 0x0000000404047981 */ /* 0x000e68000c1e1900 */
[----:B------:R-:W1:Y:S02]  /*0a40*/  LDG.E R2, desc[UR4][R2.64] ;  /* 0x0000000402027981 */ /* 0x000e64000c1e1900 */
[----:B-12---:R-:W-:-:S05]  /*0a50*/  FFMA R19, R4, R2, R19 ;  /* 0x0000000204137223 */ /* 0x006fca0000000013 */
[----:B------:R-:W-:Y:S01]  /*0a60*/  STG.E desc[UR4][R10.64], R19 ;  /* 0x000000130a007986 */ /* 0x000fe2000c101904 */
[----:B------:R-:W-:Y:S05]  /*0a70*/  EXIT ;  /* 0x000000000000794d */ /* 0x000fea0003800000 */
.L_x_20:
        /* <DEDUP_REMOVED lines=16> */
.L_x_25:


//--------------------- .text._Z13cudaMatrixAddPfS_S_ii --------------------------
	.section	.text._Z13cudaMatrixAddPfS_S_ii,"ax",@progbits
	.align	128
        .global         _Z13cudaMatrixAddPfS_S_ii
        .type           _Z13cudaMatrixAddPfS_S_ii,@function
        .size           _Z13cudaMatrixAddPfS_S_ii,(.L_x_26 - _Z13cudaMatrixAddPfS_S_ii)
        .other          _Z13cudaMatrixAddPfS_S_ii,@"STO_CUDA_ENTRY STV_DEFAULT"
_Z13cudaMatrixAddPfS_S_ii:
.text._Z13cudaMatrixAddPfS_S_ii:
[----:B------:R-:W-:Y:S01]  /*0000*/  LDC R1, c[0x0][0x37c] ;  /* 0x0000df00ff017b82 */ /* 0x000fe20000000800 */
[----:B------:R-:W0:Y:S07]  /*0010*/  S2R R3, SR_TID.X ;  /* 0x0000000000037919 */ /* 0x000e2e0000002100 */
[----:B------:R-:W1:Y:S01]  /*0020*/  S2UR UR4, SR_CTAID.X ;  /* 0x00000000000479c3 */ /* 0x000e620000002500 */
[----:B------:R-:W2:Y:S01]  /*0030*/  LDCU.128 UR8, c[0x0][0x380] ;  /* 0x00007000ff0877ac */ /* 0x000ea20008000c00 */
[----:B------:R-:W3:Y:S06]  /*0040*/  LDCU.64 UR6, c[0x0][0x390] ;  /* 0x00007200ff0677ac */ /* 0x000eec0008000a00 */
[----:B------:R-:W1:Y:S02]  /*0050*/  LDC R0, c[0x0][0x39c] ;  /* 0x0000e700ff007b82 */ /* 0x000e640000000800 */
[----:B-1----:R-:W-:Y:S01]  /*0060*/  IMAD R0, R0, UR4, RZ ;  /* 0x0000000400007c24 */ /* 0x002fe2000f8e02ff */
[----:B------:R-:W1:Y:S04]  /*0070*/  LDCU.64 UR4, c[0x0][0x358] ;  /* 0x00006b00ff0477ac */ /* 0x000e680008000a00 */
[----:B0-----:R-:W-:-:S04]  /*0080*/  IADD3 R3, P0, PT, R0, R3, RZ ;  /* 0x0000000300037210 */ /* 0x001fc80007f1e0ff */
[----:B------:R-:W-:Y:S01]  /*0090*/  LEA.HI.X.SX32 R0, R0, RZ, 0x1, P0 ;  /* 0x000000ff00007211 */ /* 0x000fe200000f0eff */
[----:B------:R-:W-:-:S03]  /*00a0*/  IMAD.SHL.U32 R6, R3, 0x4, RZ ;  /* 0x0000000403067824 */ /* 0x000fc600078e00ff */
[----:B------:R-:W-:Y:S02]  /*00b0*/  SHF.L.U64.HI R0, R3, 0x2, R0 ;  /* 0x0000000203007819 */ /* 0x000fe40000010200 */
[C---:B--2---:R-:W-:Y:S02]  /*00c0*/  IADD3 R4, P1, PT, R6.reuse, UR10, RZ ;  /* 0x0000000a06047c10 */ /* 0x044fe4000ff3e0ff */
[----:B------:R-:W-:Y:S02]  /*00d0*/  IADD3 R2, P0, PT, R6, UR8, RZ ;  /* 0x0000000806027c10 */ /* 0x000fe4000ff1e0ff */
[C---:B------:R-:W-:Y:S02]  /*00e0*/  IADD3.X R5, PT, PT, R0.reuse, UR11, RZ, P1, !PT ;  /* 0x0000000b00057c10 */ /* 0x040fe40008ffe4ff */
[----:B------:R-:W-:-:S04]  /*00f0*/  IADD3.X R3, PT, PT, R0, UR9, RZ, P0, !PT ;  /* 0x0000000900037c10 */ /* 0x000fc800087fe4ff */
[----:B-1----:R-:W2:Y:S04]  /*0100*/  LDG.E R5, desc[UR4][R4.64] ;  /* 0x0000000404057981 */ /* 0x002ea8000c1e1900 */
[----:B------:R-:W2:Y:S01]  /*0110*/  LDG.E R2, desc[UR4][R2.64] ;  /* 0x0000000402027981 */ /* 0x000ea2000c1e1900 */
[----:B---3--:R-:W-:-:S04]  /*0120*/  IADD3 R6, P0, PT, R6, UR6, RZ ;  /* 0x0000000606067c10 */ /* 0x008fc8000ff1e0ff */
[----:B------:R-:W-:Y:S01]  /*0130*/  IADD3.X R7, PT, PT, R0, UR7, RZ, P0, !PT ;  /* 0x0000000700077c10 */ /* 0x000fe200087fe4ff */
[----:B--2---:R-:W-:-:S05]  /*0140*/  FADD R9, R2, R5 ;  /* 0x0000000502097221 */ /* 0x004fca0000000000 */
[----:B------:R-:W-:Y:S01]  /*0150*/  STG.E desc[UR4][R6.64], R9 ;  /* 0x0000000906007986 */ /* 0x000fe2000c101904 */
[----:B------:R-:W-:Y:S05]  /*0160*/  EXIT ;  /* 0x000000000000794d */ /* 0x000fea0003800000 */
.L_x_21:
        /* <DEDUP_REMOVED lines=9> */
.L_x_26:


//--------------------- .nv.shared.reserved.0     --------------------------
	.section	.nv.shared.reserved.0,"aw",@nobits
	.weak		__nv_reservedSMEM_offset_0_alias
	.size		__nv_reservedSMEM_offset_0_alias, 0, 64
	.other		__nv_reservedSMEM_offset_0_alias,@"STO_CUDA_RESERVED_SHARED STV_DEFAULT"
__nv_reservedSMEM_offset_0_alias:
	.zero		0
	.zero		64


//--------------------- .nv.constant0._Z11cudaFlatteniiPfS_ --------------------------
	.section	.nv.constant0._Z11cudaFlatteniiPfS_,"a",@progbits
	.sectionflags	@""
	.align	4
.nv.constant0._Z11cudaFlatteniiPfS_:
	.zero		920


//--------------------- .nv.constant0._Z17cudaMatrixSubSampPfS_iii --------------------------
	.section	.nv.constant0._Z17cudaMatrixSubSampPfS_iii,"a",@progbits
	.sectionflags	@""
	.align	4
.nv.constant0._Z17cudaMatrixSubSampPfS_iii:
	.zero		924


//--------------------- .nv.constant0._Z14cudaMatrixConvPfS_S_iii --------------------------
	.section	.nv.constant0._Z14cudaMatrixConvPfS_S_iii,"a",@progbits
	.sectionflags	@""
	.align	4
.nv.constant0._Z14cudaMatrixConvPfS_S_iii:
	.zero		932


//--------------------- .nv.constant0._Z14cudaMatrixMultPfS_S_i --------------------------
	.section	.nv.constant0._Z14cudaMatrixMultPfS_S_i,"a",@progbits
	.sectionflags	@""
	.align	4
.nv.constant0._Z14cudaMatrixMultPfS_S_i:
	.zero		924


//--------------------- .nv.constant0._Z13cudaMatrixAddPfS_S_ii --------------------------
	.section	.nv.constant0._Z13cudaMatrixAddPfS_S_ii,"a",@progbits
	.sectionflags	@""
	.align	4
.nv.constant0._Z13cudaMatrixAddPfS_S_ii:
	.zero		928


//--------------------- SYMBOLS --------------------------

	.type		.nv.reservedSmem.offset0,@object
	.size		.nv.reservedSmem.offset0,0x4
